def attn_fwd(
    Q,
    K,
    V,
    Out,
    Lse,
    sm_scale,
    stride_qz,
    stride_qh,
    stride_qm,
    stride_qk,
    stride_kz,
    stride_kh,
    stride_kn,
    stride_kk,
    stride_vz,
    stride_vh,
    stride_vn,
    stride_vk,
    stride_oz,
    stride_oh,
    stride_om,
    stride_ok,
    seqlen_q,
    seqlen_k,
    BLOCK_M: tl.constexpr,
    BLOCK_N: tl.constexpr,
    HEAD_DIM: tl.constexpr,
    CAUSAL: tl.constexpr,
):
    start_m = tl.program_id(0)
    off_hz = tl.program_id(1)
    q_off = off_hz * stride_qh
    k_off = off_hz * stride_kh
    v_off = off_hz * stride_vh
    offs_m = start_m * BLOCK_M + tl.arange(0, BLOCK_M)
    offs_d = tl.arange(0, HEAD_DIM)
    offs_n = tl.arange(0, BLOCK_N)
    q_ptrs = Q + q_off + offs_m[:, None] * stride_qm + offs_d[None, :] * stride_qk
    k_ptrs = K + k_off + offs_d[:, None] * stride_kk + offs_n[None, :] * stride_kn
    v_ptrs = V + v_off + offs_n[:, None] * stride_vn + offs_d[None, :] * stride_vk
    m_i = tl.full([BLOCK_M], float("-inf"), dtype=tl.float32)
    l_i = tl.zeros([BLOCK_M], dtype=tl.float32) + 1.0
    acc = tl.zeros([BLOCK_M, HEAD_DIM], dtype=tl.float32)
    q = tl.load(q_ptrs)
    acc, l_i, m_i = _attn_fwd_inner(
        acc,
        l_i,
        m_i,
        q,
        k_ptrs,
        v_ptrs,
        sm_scale,
        stride_kn,
        stride_vn,
        start_m,
        seqlen_k,
        BLOCK_M,
        BLOCK_N,
        HEAD_DIM,
        CAUSAL,
    )
    acc = acc / l_i[:, None]
    lse = m_i + tl.math.log2(l_i) / 1.4426950408889634
    o_ptrs = (
        Out
        + off_hz * stride_oh
        + offs_m[:, None] * stride_om
        + offs_d[None, :] * stride_ok
    )
    tl.store(o_ptrs, acc.to(Out.dtype.element_ty))
    tl.store(Lse + off_hz * seqlen_q + offs_m, lse)

# config = {"BLOCK_M": 64, "BLOCK_N": 128, "HEAD_DIM": 64, "arch": "sm_80", "causal": false, "dtype": "fp16", "num_stages": 2, "num_warps": 8}
# arch = sm_80


// ===== COMPILED SASS (sm_80) =====

	.target	sm_80

	.elftype	@"ET_EXEC"


//--------------------- .note.nv.tkinfo           --------------------------
	.section	.note.nv.tkinfo,"",@"SHT_NOTE"
	.sectionflags	@"SHF_NOTE_NV_TKINFO"
	.tkinfo
        /*0018*/ 	.word	0x00000002
        /*0030*/ 	.string	""
        /*0030*/ 	.string	"ptxas"
        /*0030*/ 	.string	"Cuda compilation tools, release 13.0, V13.0.88"
        /*0030*/ 	.string	"Build cuda_13.0.r13.0/compiler.36424714_0"
        /*0030*/ 	.string	"-v  -suppress-debug-info  -lineinfo  -arch sm_80 "



//--------------------- .note.nv.cuinfo           --------------------------
	.section	.note.nv.cuinfo,"",@"SHT_NOTE"
	.sectionflags	@"SHF_NOTE_NV_CUINFO"
        /*0018*/ 	.short	0x0002
        /*001a*/ 	.short	0x0050
        /*001c*/ 	.short	0x0082
	.zero		2


//--------------------- .nv.info                  --------------------------
	.section	.nv.info,"",@"SHT_CUDA_INFO"
	.align	4


	//----- nvinfo : EIATTR_REGCOUNT
	.align		4
        /*0000*/ 	.byte	0x04, 0x2f
        /*0002*/ 	.short	(.L_2 - .L_1)
	.align		4
.L_1:
        /*0004*/ 	.word	index@(attn_fwd)
        /*0008*/ 	.word	0x000000ff


	//----- nvinfo : EIATTR_FRAME_SIZE
	.align		4
.L_2:
        /*000c*/ 	.byte	0x04, 0x11
        /*000e*/ 	.short	(.L_4 - .L_3)
	.align		4
.L_3:
        /*0010*/ 	.word	index@(attn_fwd)
        /*0014*/ 	.word	0x000000e8


	//----- nvinfo : EIATTR_MIN_STACK_SIZE
	.align		4
.L_4:
        /*0018*/ 	.byte	0x04, 0x12
        /*001a*/ 	.short	(.L_6 - .L_5)
	.align		4
.L_5:
        /*001c*/ 	.word	index@(attn_fwd)
        /*0020*/ 	.word	0x000000e8
.L_6:


//--------------------- .nv.info.attn_fwd         --------------------------
	.section	.nv.info.attn_fwd,"",@"SHT_CUDA_INFO"
	.sectionflags	@""
	.align	4


	//----- nvinfo : EIATTR_CUDA_API_VERSION
	.align		4
        /*0000*/ 	.byte	0x04, 0x37
        /*0002*/ 	.short	(.L_8 - .L_7)
.L_7:
        /*0004*/ 	.word	0x00000082


	//----- nvinfo : EIATTR_SW2861232_WAR
	.align		4
.L_8:
        /*0008*/ 	.byte	0x01, 0x35
	.zero		2


	//----- nvinfo : EIATTR_PARAM_CBANK
	.align		4
        /*000c*/ 	.byte	0x04, 0x0a
        /*000e*/ 	.short	(.L_10 - .L_9)
	.align		4
.L_9:
        /*0010*/ 	.word	index@(.nv.constant0.attn_fwd)
        /*0014*/ 	.short	0x0160
        /*0016*/ 	.short	0x0088


	//----- nvinfo : EIATTR_CBANK_PARAM_SIZE
	.align		4
.L_10:
        /*0018*/ 	.byte	0x03, 0x19
        /*001a*/ 	.short	0x0088


	//----- nvinfo : EIATTR_KPARAM_INFO
	.align		4
        /*001c*/ 	.byte	0x04, 0x17
        /*001e*/ 	.short	(.L_12 - .L_11)
.L_11:
        /*0020*/ 	.word	0x00000000
        /*0024*/ 	.short	0x0019
        /*0026*/ 	.short	0x0080
        /*0028*/ 	.byte	0x00, 0xf4, 0x21, 0x00


	//----- nvinfo : EIATTR_KPARAM_INFO
	.align		4
.L_12:
        /*002c*/ 	.byte	0x04, 0x17
        /*002e*/ 	.short	(.L_14 - .L_13)
.L_13:
        /*0030*/ 	.word	0x00000000
        /*0034*/ 	.short	0x0018
        /*0036*/ 	.short	0x0078
        /*0038*/ 	.byte	0x00, 0xf4, 0x21, 0x00


	//----- nvinfo : EIATTR_KPARAM_INFO
	.align		4
.L_14:
        /*003c*/ 	.byte	0x04, 0x17
        /*003e*/ 	.short	(.L_16 - .L_15)
.L_15:
        /*0040*/ 	.word	0x00000000
        /*0044*/ 	.short	0x0017
        /*0046*/ 	.short	0x0070
        /*0048*/ 	.byte	0x00, 0xf0, 0x11, 0x00


	//----- nvinfo : EIATTR_KPARAM_INFO
	.align		4
.L_16:
        /*004c*/ 	.byte	0x04, 0x17
        /*004e*/ 	.short	(.L_18 - .L_17)
.L_17:
        /*0050*/ 	.word	0x00000000
        /*0054*/ 	.short	0x0016
        /*0056*/ 	.short	0x006c
        /*0058*/ 	.byte	0x00, 0xf0, 0x11, 0x00


	//----- nvinfo : EIATTR_KPARAM_INFO
	.align		4
.L_18:
        /*005c*/ 	.byte	0x04, 0x17
        /*005e*/ 	.short	(.L_20 - .L_19)
.L_19:
        /*0060*/ 	.word	0x00000000
        /*0064*/ 	.short	0x0015
        /*0066*/ 	.short	0x0068
        /*0068*/ 	.byte	0x00, 0xf0, 0x11, 0x00


	//----- nvinfo : EIATTR_KPARAM_INFO
	.align		4
.L_20:
        /*006c*/ 	.byte	0x04, 0x17
        /*006e*/ 	.short	(.L_22 - .L_21)
.L_21:
        /*0070*/ 	.word	0x00000000
        /*0074*/ 	.short	0x0014
        /*0076*/ 	.short	0x0064
        /*0078*/ 	.byte	0x00, 0xf0, 0x11, 0x00


	//----- nvinfo : EIATTR_KPARAM_INFO
	.align		4
.L_22:
        /*007c*/ 	.byte	0x04, 0x17
        /*007e*/ 	.short	(.L_24 - .L_23)
.L_23:
        /*0080*/ 	.word	0x00000000
        /*0084*/ 	.short	0x0013
        /*0086*/ 	.short	0x0060
        /*0088*/ 	.byte	0x00, 0xf0, 0x11, 0x00


	//----- nvinfo : EIATTR_KPARAM_INFO
	.align		4
.L_24:
        /*008c*/ 	.byte	0x04, 0x17
        /*008e*/ 	.short	(.L_26 - .L_25)
.L_25:
        /*0090*/ 	.word	0x00000000
        /*0094*/ 	.short	0x0012
        /*0096*/ 	.short	0x005c
        /*0098*/ 	.byte	0x00, 0xf0, 0x11, 0x00


	//----- nvinfo : EIATTR_KPARAM_INFO
	.align		4
.L_26:
        /*009c*/ 	.byte	0x04, 0x17
        /*009e*/ 	.short	(.L_28 - .L_27)
.L_27:
        /*00a0*/ 	.word	0x00000000
        /*00a4*/ 	.short	0x0011
        /*00a6*/ 	.short	0x0058
        /*00a8*/ 	.byte	0x00, 0xf0, 0x11, 0x00


	//----- nvinfo : EIATTR_KPARAM_INFO
	.align		4
.L_28:
        /*00ac*/ 	.byte	0x04, 0x17
        /*00ae*/ 	.short	(.L_30 - .L_29)
.L_29:
        /*00b0*/ 	.word	0x00000000
        /*00b4*/ 	.short	0x0010
        /*00b6*/ 	.short	0x0054
        /*00b8*/ 	.byte	0x00, 0xf0, 0x11, 0x00


	//----- nvinfo : EIATTR_KPARAM_INFO
	.align		4
.L_30:
        /*00bc*/ 	.byte	0x04, 0x17
        /*00be*/ 	.short	(.L_32 - .L_31)
.L_31:
        /*00c0*/ 	.word	0x00000000
        /*00c4*/ 	.short	0x000f
        /*00c6*/ 	.short	0x0050
        /*00c8*/ 	.byte	0x00, 0xf0, 0x11, 0x00


	//----- nvinfo : EIATTR_KPARAM_INFO
	.align		4
.L_32:
        /*00cc*/ 	.byte	0x04, 0x17
        /*00ce*/ 	.short	(.L_34 - .L_33)
.L_33:
        /*00d0*/ 	.word	0x00000000
        /*00d4*/ 	.short	0x000e
        /*00d6*/ 	.short	0x004c
        /*00d8*/ 	.byte	0x00, 0xf0, 0x11, 0x00


	//----- nvinfo : EIATTR_KPARAM_INFO
	.align		4
.L_34:
        /*00dc*/ 	.byte	0x04, 0x17
        /*00de*/ 	.short	(.L_36 - .L_35)
.L_35:
        /*00e0*/ 	.word	0x00000000
        /*00e4*/ 	.short	0x000d
        /*00e6*/ 	.short	0x0048
        /*00e8*/ 	.byte	0x00, 0xf0, 0x11, 0x00


	//----- nvinfo : EIATTR_KPARAM_INFO
	.align		4
.L_36:
        /*00ec*/ 	.byte	0x04, 0x17
        /*00ee*/ 	.short	(.L_38 - .L_37)
.L_37:
        /*00f0*/ 	.word	0x00000000
        /*00f4*/ 	.short	0x000c
        /*00f6*/ 	.short	0x0044
        /*00f8*/ 	.byte	0x00, 0xf0, 0x11, 0x00


	//----- nvinfo : EIATTR_KPARAM_INFO
	.align		4
.L_38:
        /*00fc*/ 	.byte	0x04, 0x17
        /*00fe*/ 	.short	(.L_40 - .L_39)
.L_39:
        /*0100*/ 	.word	0x00000000
        /*0104*/ 	.short	0x000b
        /*0106*/ 	.short	0x0040
        /*0108*/ 	.byte	0x00, 0xf0, 0x11, 0x00


	//----- nvinfo : EIATTR_KPARAM_INFO
	.align		4
.L_40:
        /*010c*/ 	.byte	0x04, 0x17
        /*010e*/ 	.short	(.L_42 - .L_41)
.L_41:
        /*0110*/ 	.word	0x00000000
        /*0114*/ 	.short	0x000a
        /*0116*/ 	.short	0x003c
        /*0118*/ 	.byte	0x00, 0xf0, 0x11, 0x00


	//----- nvinfo : EIATTR_KPARAM_INFO
	.align		4
.L_42:
        /*011c*/ 	.byte	0x04, 0x17
        /*011e*/ 	.short	(.L_44 - .L_43)
.L_43:
        /*0120*/ 	.word	0x00000000
        /*0124*/ 	.short	0x0009
        /*0126*/ 	.short	0x0038
        /*0128*/ 	.byte	0x00, 0xf0, 0x11, 0x00


	//----- nvinfo : EIATTR_KPARAM_INFO
	.align		4
.L_44:
        /*012c*/ 	.byte	0x04, 0x17
        /*012e*/ 	.short	(.L_46 - .L_45)
.L_45:
        /*0130*/ 	.word	0x00000000
        /*0134*/ 	.short	0x0008
        /*0136*/ 	.short	0x0034
        /*0138*/ 	.byte	0x00, 0xf0, 0x11, 0x00


	//----- nvinfo : EIATTR_KPARAM_INFO
	.align		4
.L_46:
        /*013c*/ 	.byte	0x04, 0x17
        /*013e*/ 	.short	(.L_48 - .L_47)
.L_47:
        /*0140*/ 	.word	0x00000000
        /*0144*/ 	.short	0x0007
        /*0146*/ 	.short	0x0030
        /*0148*/ 	.byte	0x00, 0xf0, 0x11, 0x00


	//----- nvinfo : EIATTR_KPARAM_INFO
	.align		4
.L_48:
        /*014c*/ 	.byte	0x04, 0x17
        /*014e*/ 	.short	(.L_50 - .L_49)
.L_49:
        /*0150*/ 	.word	0x00000000
        /*0154*/ 	.short	0x0006
        /*0156*/ 	.short	0x002c
        /*0158*/ 	.byte	0x00, 0xf0, 0x11, 0x00


	//----- nvinfo : EIATTR_KPARAM_INFO
	.align		4
.L_50:
        /*015c*/ 	.byte	0x04, 0x17
        /*015e*/ 	.short	(.L_52 - .L_51)
.L_51:
        /*0160*/ 	.word	0x00000000
        /*0164*/ 	.short	0x0005
        /*0166*/ 	.short	0x0028
        /*0168*/ 	.byte	0x00, 0xf0, 0x11, 0x00


	//----- nvinfo : EIATTR_KPARAM_INFO
	.align		4
.L_52:
        /*016c*/ 	.byte	0x04, 0x17
        /*016e*/ 	.short	(.L_54 - .L_53)
.L_53:
        /*0170*/ 	.word	0x00000000
        /*0174*/ 	.short	0x0004
        /*0176*/ 	.short	0x0020
        /*0178*/ 	.byte	0x00, 0xf4, 0x21, 0x00


	//----- nvinfo : EIATTR_KPARAM_INFO
	.align		4
.L_54:
        /*017c*/ 	.byte	0x04, 0x17
        /*017e*/ 	.short	(.L_56 - .L_55)
.L_55:
        /*0180*/ 	.word	0x00000000
        /*0184*/ 	.short	0x0003
        /*0186*/ 	.short	0x0018
        /*0188*/ 	.byte	0x00, 0xf4, 0x21, 0x00


	//----- nvinfo : EIATTR_KPARAM_INFO
	.align		4
.L_56:
        /*018c*/ 	.byte	0x04, 0x17
        /*018e*/ 	.short	(.L_58 - .L_57)
.L_57:
        /*0190*/ 	.word	0x00000000
        /*0194*/ 	.short	0x0002
        /*0196*/ 	.short	0x0010
        /*0198*/ 	.byte	0x00, 0xf4, 0x21, 0x00


	//----- nvinfo : EIATTR_KPARAM_INFO
	.align		4
.L_58:
        /*019c*/ 	.byte	0x04, 0x17
        /*019e*/ 	.short	(.L_60 - .L_59)
.L_59:
        /*01a0*/ 	.word	0x00000000
        /*01a4*/ 	.short	0x0001
        /*01a6*/ 	.short	0x0008
        /*01a8*/ 	.byte	0x00, 0xf4, 0x21, 0x00


	//----- nvinfo : EIATTR_KPARAM_INFO
	.align		4
.L_60:
        /*01ac*/ 	.byte	0x04, 0x17
        /*01ae*/ 	.short	(.L_62 - .L_61)
.L_61:
        /*01b0*/ 	.word	0x00000000
        /*01b4*/ 	.short	0x0000
        /*01b6*/ 	.short	0x0000
        /*01b8*/ 	.byte	0x00, 0xf4, 0x21, 0x00


	//----- nvinfo : EIATTR_MAXREG_COUNT
	.align		4
.L_62:
        /*01bc*/ 	.byte	0x03, 0x1b
        /*01be*/ 	.short	0x00ff


	//----- nvinfo : EIATTR_NUM_BARRIERS
	.align		4
        /*01c0*/ 	.byte	0x02, 0x4c
        /*01c2*/ 	.byte	0x01
	.zero		1


	//----- nvinfo : EIATTR_ANNOTATIONS
	.align		4
        /*01c4*/ 	.byte	0x04, 0x55
        /*01c6*/ 	.short	(.L_64 - .L_63)


	//   ....[0]....
.L_63:
        /*01c8*/ 	.word	0x00000001
        /*01cc*/ 	.byte	0x10, 0x0c, 0x00, 0x00, 0x01, 0x00, 0x00, 0x00, 0x40, 0x0c, 0x00, 0x00, 0x01, 0x00, 0x00, 0x00
        /* <DEDUP_REMOVED lines=27> */
        /*038c*/ 	.byte	0xf0, 0x1b, 0x00, 0x00, 0x01, 0x00, 0x00, 0x00, 0x00, 0x1c, 0x00, 0x00


	//----- nvinfo : EIATTR_MERCURY_ISA_VERSION
	.align		4
.L_64:
        /*0398*/ 	.byte	0x03, 0x5f
        /*039a*/ 	.short	0x0000


	//----- nvinfo : EIATTR_COOP_GROUP_MASK_REGIDS
	.align		4
        /*039c*/ 	.byte	0x04, 0x29
        /*039e*/ 	.short	(.L_66 - .L_65)


	//   ....[0]....
.L_65:
        /*03a0*/ 	.word	0xffffffff


	//   ....[1]....
        /*03a4*/ 	.word	0xffffffff


	//   ....[2]....
        /*03a8*/ 	.word	0xffffffff


	//   ....[3]....
        /*03ac*/ 	.word	0xffffffff


	//   ....[4]....
        /*03b0*/ 	.word	0xffffffff


	//   ....[5]....
        /*03b4*/ 	.word	0xffffffff


	//   ....[6]....
        /*03b8*/ 	.word	0xffffffff


	//   ....[7]....
        /*03bc*/ 	.word	0xffffffff


	//----- nvinfo : EIATTR_COOP_GROUP_INSTR_OFFSETS
	.align		4
.L_66:
        /*03c0*/ 	.byte	0x04, 0x28
        /*03c2*/ 	.short	(.L_68 - .L_67)


	//   ....[0]....
.L_67:
        /*03c4*/ 	.word	0x00003400


	//   ....[1]....
        /*03c8*/ 	.word	0x00003410


	//   ....[2]....
        /*03cc*/ 	.word	0x00003480


	//   ....[3]....
        /*03d0*/ 	.word	0x00003490


	//   ....[4]....
        /*03d4*/ 	.word	0x00004fd0


	//   ....[5]....
        /*03d8*/ 	.word	0x00004fe0


	//   ....[6]....
        /*03dc*/ 	.word	0x00005060


	//   ....[7]....
        /*03e0*/ 	.word	0x00005070


	//----- nvinfo : EIATTR_EXIT_INSTR_OFFSETS
	.align		4
.L_68:
        /*03e4*/ 	.byte	0x04, 0x1c
        /*03e6*/ 	.short	(.L_70 - .L_69)


	//   ....[0]....
.L_69:
        /*03e8*/ 	.word	0x000065f0


	//   ....[1]....
        /*03ec*/ 	.word	0x00006690


	//----- nvinfo : EIATTR_REQNTID
	.align		4
.L_70:
        /*03f0*/ 	.byte	0x04, 0x10
        /*03f2*/ 	.short	(.L_72 - .L_71)
.L_71:
        /*03f4*/ 	.word	0x00000100
        /*03f8*/ 	.word	0x00000001
        /*03fc*/ 	.word	0x00000001
.L_72:


//--------------------- .nv.callgraph             --------------------------
	.section	.nv.callgraph,"",@"SHT_CUDA_CALLGRAPH"
	.align	4
	.sectionentsize	8
	.align		4
        /*0000*/ 	.word	0x00000000
	.align		4
        /*0004*/ 	.word	0xffffffff
	.align		4
        /*0008*/ 	.word	0x00000000
	.align		4
        /*000c*/ 	.word	0xfffffffe
	.align		4
        /*0010*/ 	.word	0x00000000
	.align		4
        /*0014*/ 	.word	0xfffffffd
	.align		4
        /*0018*/ 	.word	0x00000000
	.align		4
        /*001c*/ 	.word	0xfffffffc


//--------------------- .nv.rel.action            --------------------------
	.section	.nv.rel.action,"",@"SHT_CUDA_RELOCINFO"
	.align	8
	.sectionentsize	8
        /*0000*/ 	.byte	0x73, 0x00, 0x00, 0x00, 0x00, 0x00, 0x00, 0x00, 0x00, 0x00, 0x00, 0x11, 0x25, 0x00, 0x05, 0x36


//--------------------- .nv.constant4             --------------------------
	.section	.nv.constant4,"a",@progbits
	.align	8
	.align		8
.nv.constant4:
        /*0000*/ 	.dword	_$_str


//--------------------- .nv.constant0.attn_fwd    --------------------------
	.section	.nv.constant0.attn_fwd,"a",@progbits
	.sectionflags	@""
	.align	4
.nv.constant0.attn_fwd:
	.zero		488


//--------------------- .text.attn_fwd            --------------------------
	.section	.text.attn_fwd,"ax",@progbits
	.sectioninfo	@"SHI_REGISTERS=255"
	.align	128
        .global         attn_fwd
        .type           attn_fwd,@function
        .size           attn_fwd,(.L_x_3 - attn_fwd)
        .other          attn_fwd,@"STO_CUDA_ENTRY STV_DEFAULT"
attn_fwd:
.text.attn_fwd:
[----:B------:R-:W-:Y:S02]  /*0000*/  MOV R1, c[0x0][0x28] ;  /* 0x00000a0000017a02 */ /* 0x000fe40000000f00 */
[----:B------:R-:W0:Y:S01]  /*0010*/  S2R R22, SR_TID.X ;  /* 0x0000000000167919 */ /* 0x000e220000002100 */
[----:B------:R-:W-:Y:S01]  /*0020*/  MOV R15, c[0x0][0x198] ;  /* 0x00006600000f7a02 */ /* 0x000fe20000000f00 */
[----:B------:R-:W-:Y:S01]  /*0030*/  ULDC.64 UR4, c[0x0][0x118] ;  /* 0x0000460000047ab9 */ /* 0x000fe20000000a00 */
[----:B------:R-:W-:Y:S01]  /*0040*/  IADD3 R1, R1, -0xe8, RZ ;  /* 0xffffff1801017810 */ /* 0x000fe20007ffe0ff */
[----:B------:R-:W1:Y:S04]  /*0050*/  S2R R3, SR_CTAID.X ;  /* 0x0000000000037919 */ /* 0x000e680000002500 */
[----:B------:R-:W2:Y:S01]  /*0060*/  S2R R24, SR_CTAID.Y ;  /* 0x0000000000187919 */ /* 0x000ea20000002600 */
[----:B0-----:R-:W-:Y:S02]  /*0070*/  LOP3.LUT R16, R22, 0x3f, RZ, 0xc0, !PT ;  /* 0x0000003f16107812 */ /* 0x001fe400078ec0ff */
[----:B------:R-:W-:-:S02]  /*0080*/  SHF.R.U32.HI R0, RZ, 0x6, R22 ;  /* 0x00000006ff007819 */ /* 0x000fc40000011616 */
[----:B-1----:R-:W-:Y:S02]  /*0090*/  LEA R2, R3, R16, 0x6 ;  /* 0x0000001003027211 */ /* 0x002fe400078e30ff */
[----:B------:R-:W-:Y:S01]  /*00a0*/  SGXT.U32 R26, R0, 0x2 ;  /* 0x00000002001a781a */ /* 0x000fe20000000000 */
[----:B--2---:R-:W-:Y:S02]  /*00b0*/  IMAD R0, R24, c[0x0][0x190], RZ ;  /* 0x0000640018007a24 */ /* 0x004fe400078e02ff */
[----:B------:R-:W-:Y:S02]  /*00c0*/  IMAD R3, R2, c[0x0][0x194], RZ ;  /* 0x0000650002037a24 */ /* 0x000fe400078e02ff */
[----:B------:R-:W-:Y:S01]  /*00d0*/  IMAD R4, R26, c[0x0][0x198], RZ ;  /* 0x000066001a047a24 */ /* 0x000fe200078e02ff */
[C---:B------:R-:W-:Y:S01]  /*00e0*/  SHF.L.U32 R2, R0.reuse, 0x1, RZ ;  /* 0x0000000100027819 */ /* 0x040fe200000006ff */
[----:B------:R-:W-:Y:S01]  /*00f0*/  IMAD.HI R0, R0, 0x2, RZ ;  /* 0x0000000200007827 */ /* 0x000fe200078e02ff */
[----:B------:R-:W-:-:S02]  /*0100*/  SHF.L.U32 R5, R3, 0x1, RZ ;  /* 0x0000000103057819 */ /* 0x000fc400000006ff */
[----:B------:R-:W-:Y:S01]  /*0110*/  LEA R8, R15, R4, 0x2 ;  /* 0x000000040f087211 */ /* 0x000fe200078e10ff */
[----:B------:R-:W-:Y:S01]  /*0120*/  IMAD.HI R3, R3, 0x2, RZ ;  /* 0x0000000203037827 */ /* 0x000fe200078e02ff */
[----:B------:R-:W-:Y:S02]  /*0130*/  IADD3 R39, P0, P1, R5, c[0x0][0x160], R2 ;  /* 0x0000580005277a10 */ /* 0x000fe4000791e002 */
[----:B------:R-:W-:Y:S02]  /*0140*/  LEA R5, R15, R8, 0x2 ;  /* 0x000000080f057211 */ /* 0x000fe400078e10ff */
[----:B------:R-:W-:Y:S02]  /*0150*/  IADD3.X R41, R3, c[0x0][0x164], R0, P0, P1 ;  /* 0x0000590003297a10 */ /* 0x000fe400007e2400 */
[----:B------:R-:W-:Y:S02]  /*0160*/  LEA R2, P0, R4, R39, 0x1 ;  /* 0x0000002704027211 */ /* 0x000fe400078008ff */
[----:B------:R-:W-:-:S02]  /*0170*/  LEA R0, R15, R5, 0x2 ;  /* 0x000000050f007211 */ /* 0x000fc400078e10ff */
[----:B------:R-:W-:Y:S02]  /*0180*/  LEA R6, P1, R5, R39, 0x1 ;  /* 0x0000002705067211 */ /* 0x000fe400078208ff */
[----:B------:R-:W-:Y:S02]  /*0190*/  LEA.HI.X.SX32 R3, R4, R41, 0x1, P0 ;  /* 0x0000002904037211 */ /* 0x000fe400000f0eff */
[C---:B------:R-:W-:Y:S02]  /*01a0*/  LEA R4, P0, R8.reuse, R39, 0x1 ;  /* 0x0000002708047211 */ /* 0x040fe400078008ff */
[----:B------:R-:W-:Y:S01]  /*01b0*/  LEA R11, R15, R0, 0x2 ;  /* 0x000000000f0b7211 */ /* 0x000fe200078e10ff */
[----:B------:R0:W2:Y:S01]  /*01c0*/  LDG.E.U16 R21, [R2.64] ;  /* 0x0000000402157981 */ /* 0x0000a2000c1e1500 */
[-C--:B------:R-:W-:Y:S02]  /*01d0*/  LEA.HI.X.SX32 R7, R5, R41.reuse, 0x1, P1 ;  /* 0x0000002905077211 */ /* 0x080fe400008f0eff */
[----:B------:R-:W-:-:S02]  /*01e0*/  LEA.HI.X.SX32 R5, R8, R41, 0x1, P0 ;  /* 0x0000002908057211 */ /* 0x000fc400000f0eff */
[C---:B------:R-:W-:Y:S01]  /*01f0*/  LEA R8, P0, R0.reuse, R39, 0x1 ;  /* 0x0000002700087211 */ /* 0x040fe200078008ff */
[----:B------:R1:W3:Y:S01]  /*0200*/  LDG.E.U16 R25, [R6.64] ;  /* 0x0000000406197981 */ /* 0x0002e2000c1e1500 */
[C---:B------:R-:W-:Y:S02]  /*0210*/  LEA R12, R15.reuse, R11, 0x2 ;  /* 0x0000000b0f0c7211 */ /* 0x040fe400078e10ff */
[----:B------:R-:W-:Y:S01]  /*0220*/  LEA.HI.X.SX32 R9, R0, R41, 0x1, P0 ;  /* 0x0000002900097211 */ /* 0x000fe200000f0eff */
[----:B------:R4:W5:Y:S01]  /*0230*/  LDG.E.U16 R23, [R4.64] ;  /* 0x0000000404177981 */ /* 0x000962000c1e1500 */
[C---:B------:R-:W-:Y:S02]  /*0240*/  LEA R0, R15.reuse, R12, 0x2 ;  /* 0x0000000c0f007211 */ /* 0x040fe400078e10ff */
[----:B0-----:R-:W-:Y:S01]  /*0250*/  LEA R2, P0, R12, R39, 0x1 ;  /* 0x000000270c027211 */ /* 0x001fe200078008ff */
[----:B------:R0:W5:Y:S01]  /*0260*/  LDG.E.U16 R27, [R8.64] ;  /* 0x00000004081b7981 */ /* 0x000162000c1e1500 */
[----:B------:R-:W-:-:S04]  /*0270*/  LEA R13, R15, R0, 0x2 ;  /* 0x000000000f0d7211 */ /* 0x000fc800078e10ff */
[C---:B------:R-:W-:Y:S02]  /*0280*/  LEA R14, R15.reuse, R13, 0x2 ;  /* 0x0000000d0f0e7211 */ /* 0x040fe400078e10ff */
[----:B------:R-:W-:Y:S02]  /*0290*/  LEA.HI.X.SX32 R3, R12, R41, 0x1, P0 ;  /* 0x000000290c037211 */ /* 0x000fe400000f0eff */
[CC--:B-1----:R-:W-:Y:S01]  /*02a0*/  LEA R6, P0, R0.reuse, R39.reuse, 0x1 ;  /* 0x0000002700067211 */ /* 0x0c2fe200078008ff */
[----:B------:R-:W-:Y:S01]  /*02b0*/  IMAD R17, R15, 0x4, R14 ;  /* 0x000000040f117824 */ /* 0x000fe200078e020e */
[----:B------:R-:W-:Y:S01]  /*02c0*/  LEA R10, P1, R11, R39, 0x1 ;  /* 0x000000270b0a7211 */ /* 0x000fe200078208ff */
[----:B------:R1:W5:Y:S01]  /*02d0*/  LDG.E.U16 R31, [R2.64] ;  /* 0x00000004021f7981 */ /* 0x000362000c1e1500 */
[----:B------:R-:W-:Y:S02]  /*02e0*/  LEA.HI.X.SX32 R7, R0, R41, 0x1, P0 ;  /* 0x0000002900077211 */ /* 0x000fe400000f0eff */
[----:B------:R-:W-:-:S02]  /*02f0*/  LEA R0, R15, R17, 0x2 ;  /* 0x000000110f007211 */ /* 0x000fc400078e10ff */
[----:B------:R-:W-:Y:S01]  /*0300*/  LEA.HI.X.SX32 R11, R11, R41, 0x1, P1 ;  /* 0x000000290b0b7211 */ /* 0x000fe200008f0eff */
[----:B------:R1:W5:Y:S01]  /*0310*/  LDG.E.U16 R33, [R6.64] ;  /* 0x0000000406217981 */ /* 0x000362000c1e1500 */
[----:B----4-:R-:W-:Y:S02]  /*0320*/  LEA R4, P0, R13, R39, 0x1 ;  /* 0x000000270d047211 */ /* 0x010fe400078008ff */
[----:B------:R-:W-:Y:S01]  /*0330*/  LEA R18, R15, R0, 0x2 ;  /* 0x000000000f127211 */ /* 0x000fe200078e10ff */
[----:B------:R4:W5:Y:S01]  /*0340*/  LDG.E.U16 R29, [R10.64] ;  /* 0x000000040a1d7981 */ /* 0x000962000c1e1500 */
[----:B------:R-:W-:Y:S02]  /*0350*/  LEA.HI.X.SX32 R5, R13, R41, 0x1, P0 ;  /* 0x000000290d057211 */ /* 0x000fe400000f0eff */
[-C--:B0-----:R-:W-:Y:S02]  /*0360*/  LEA R8, P0, R0, R39.reuse, 0x1 ;  /* 0x0000002700087211 */ /* 0x081fe400078008ff */
[----:B------:R-:W-:Y:S01]  /*0370*/  LEA R12, P1, R14, R39, 0x1 ;  /* 0x000000270e0c7211 */ /* 0x000fe200078208ff */
[----:B------:R0:W5:Y:S01]  /*0380*/  LDG.E.U16 R35, [R4.64] ;  /* 0x0000000404237981 */ /* 0x000162000c1e1500 */
[----:B------:R-:W-:-:S02]  /*0390*/  LEA.HI.X.SX32 R9, R0, R41, 0x1, P0 ;  /* 0x0000002900097211 */ /* 0x000fc400000f0eff */
[----:B----4-:R-:W-:Y:S02]  /*03a0*/  LEA R11, R15, R18, 0x2 ;  /* 0x000000120f0b7211 */ /* 0x010fe400078e10ff */
[----:B------:R-:W-:Y:S02]  /*03b0*/  LEA.HI.X.SX32 R13, R14, R41, 0x1, P1 ;  /* 0x000000290e0d7211 */ /* 0x000fe400008f0eff */
[----:B------:R4:W5:Y:S01]  /*03c0*/  LDG.E.U16 R9, [R8.64] ;  /* 0x0000000408097981 */ /* 0x000962000c1e1500 */
[----:B------:R-:W-:Y:S02]  /*03d0*/  LEA R10, P0, R11, R39, 0x1 ;  /* 0x000000270b0a7211 */ /* 0x000fe400078008ff */
[----:B------:R-:W-:Y:S01]  /*03e0*/  LEA R19, R15, R11, 0x2 ;  /* 0x0000000b0f137211 */ /* 0x000fe200078e10ff */
[----:B------:R0:W5:Y:S01]  /*03f0*/  LDG.E.U16 R37, [R12.64] ;  /* 0x000000040c257981 */ /* 0x000162000c1e1500 */
[----:B------:R-:W-:Y:S02]  /*0400*/  LEA.HI.X.SX32 R11, R11, R41, 0x1, P0 ;  /* 0x000000290b0b7211 */ /* 0x000fe400000f0eff */
[----:B-1----:R-:W-:-:S02]  /*0410*/  LEA R2, P0, R17, R39, 0x1 ;  /* 0x0000002711027211 */ /* 0x002fc400078008ff */
[----:B------:R-:W-:Y:S02]  /*0420*/  LEA R0, R15, R19, 0x2 ;  /* 0x000000130f007211 */ /* 0x000fe400078e10ff */
[----:B------:R-:W-:Y:S01]  /*0430*/  LEA.HI.X.SX32 R3, R17, R41, 0x1, P0 ;  /* 0x0000002911037211 */ /* 0x000fe200000f0eff */
[----:B------:R-:W5:Y:S01]  /*0440*/  LDG.E.U16 R11, [R10.64] ;  /* 0x000000040a0b7981 */ /* 0x000f62000c1e1500 */
[-C--:B------:R-:W-:Y:S02]  /*0450*/  LEA R14, P1, R0, R39.reuse, 0x1 ;  /* 0x00000027000e7211 */ /* 0x080fe400078208ff */
[----:B0-----:R-:W-:Y:S02]  /*0460*/  LEA R4, P0, R18, R39, 0x1 ;  /* 0x0000002712047211 */ /* 0x001fe400078008ff */
[----:B------:R-:W-:Y:S01]  /*0470*/  LEA R20, R15, R0, 0x2 ;  /* 0x000000000f147211 */ /* 0x000fe200078e10ff */
[----:B------:R0:W5:Y:S01]  /*0480*/  LDG.E.U16 R3, [R2.64] ;  /* 0x0000000402037981 */ /* 0x000162000c1e1500 */
[----:B------:R-:W-:-:S02]  /*0490*/  LEA.HI.X.SX32 R15, R0, R41, 0x1, P1 ;  /* 0x00000029000f7211 */ /* 0x000fc400008f0eff */
[----:B------:R-:W-:Y:S02]  /*04a0*/  LEA.HI.X.SX32 R5, R18, R41, 0x1, P0 ;  /* 0x0000002912057211 */ /* 0x000fe400000f0eff */
[CC--:B------:R-:W-:Y:S02]  /*04b0*/  LEA R6, P1, R19.reuse, R39.reuse, 0x1 ;  /* 0x0000002713067211 */ /* 0x0c0fe400078208ff */
[C---:B------:R-:W-:Y:S01]  /*04c0*/  LEA R12, P0, R20.reuse, R39, 0x1 ;  /* 0x00000027140c7211 */ /* 0x040fe200078008ff */
[----:B------:R-:W5:Y:S01]  /*04d0*/  LDG.E.U16 R15, [R14.64] ;  /* 0x000000040e0f7981 */ /* 0x000f62000c1e1500 */
[-C--:B------:R-:W-:Y:S02]  /*04e0*/  LEA.HI.X.SX32 R7, R19, R41.reuse, 0x1, P1 ;  /* 0x0000002913077211 */ /* 0x080fe400008f0eff */
[----:B------:R-:W-:Y:S01]  /*04f0*/  LEA.HI.X.SX32 R13, R20, R41, 0x1, P0 ;  /* 0x00000029140d7211 */ /* 0x000fe200000f0eff */
[----:B------:R1:W5:Y:S04]  /*0500*/  LDG.E.U16 R5, [R4.64] ;  /* 0x0000000404057981 */ /* 0x000368000c1e1500 */
[----:B------:R0:W5:Y:S04]  /*0510*/  LDG.E.U16 R17, [R6.64] ;  /* 0x0000000406117981 */ /* 0x000168000c1e1500 */
[----:B------:R0:W5:Y:S01]  /*0520*/  LDG.E.U16 R19, [R12.64] ;  /* 0x000000040c137981 */ /* 0x000162000c1e1500 */
[----:B------:R-:W-:-:S02]  /*0530*/  LOP3.LUT R28, R22, 0xc0, RZ, 0xc0, !PT ;  /* 0x000000c0161c7812 */ /* 0x000fc400078ec0ff */
[----:B------:R-:W-:Y:S02]  /*0540*/  SHF.L.U32 R44, R22, 0x1, RZ ;  /* 0x00000001162c7819 */ /* 0x000fe400000006ff */
[----:B------:R-:W-:-:S04]  /*0550*/  SHF.R.U32.HI R0, RZ, 0x2, R28 ;  /* 0x00000002ff007819 */ /* 0x000fc8000001161c */
[----:B------:R-:W-:-:S04]  /*0560*/  LOP3.LUT R0, R0, 0x1fe, R44, 0x78, !PT ;  /* 0x000001fe00007812 */ /* 0x000fc800078e782c */
[----:B------:R-:W-:Y:S02]  /*0570*/  LOP3.LUT R252, R0, 0x40, RZ, 0x3c, !PT ;  /* 0x0000004000fc7812 */ /* 0x000fe400078e3cff */
[----:B----4-:R-:W-:-:S04]  /*0580*/  MOV R8, c[0x0][0x1d0] ;  /* 0x0000740000087a02 */ /* 0x010fc80000000f00 */
[----:B------:R-:W-:Y:S01]  /*0590*/  ISETP.GE.AND P0, PT, R8, 0x1, PT ;  /* 0x000000010800780c */ /* 0x000fe20003f06270 */
[----:B------:R-:W-:Y:S01]  /*05a0*/  CS2R R64, SRZ ;  /* 0x0000000000407805 */ /* 0x000fe2000001ff00 */
[----:B0-----:R-:W-:Y:S01]  /*05b0*/  MOV R7, 0xff800000 ;  /* 0xff80000000077802 */ /* 0x001fe20000000f00 */
[----:B------:R-:W-:Y:S01]  /*05c0*/  CS2R R66, SRZ ;  /* 0x0000000000427805 */ /* 0x000fe2000001ff00 */
[----:B-1----:R-:W-:Y:S01]  /*05d0*/  MOV R4, 0x3f800000 ;  /* 0x3f80000000047802 */ /* 0x002fe20000000f00 */
[----:B------:R-:W-:Y:S01]  /*05e0*/  CS2R R60, SRZ ;  /* 0x00000000003c7805 */ /* 0x000fe2000001ff00 */
[----:B------:R-:W-:Y:S01]  /*05f0*/  MOV R13, 0x3f800000 ;  /* 0x3f800000000d7802 */ /* 0x000fe20000000f00 */
[----:B------:R-:W-:Y:S01]  /*0600*/  CS2R R62, SRZ ;  /* 0x00000000003e7805 */ /* 0x000fe2000001ff00 */
        /* <DEDUP_REMOVED lines=12> */
[----:B------:R-:W-:-:S02]  /*06d0*/  LOP3.LUT R2, R22, 0x80, RZ, 0xc0, !PT ;  /* 0x0000008016027812 */ /* 0x000fc400078ec0ff */
[----:B------:R-:W-:Y:S01]  /*06e0*/  LOP3.LUT R6, R22, 0x7f, RZ, 0xc0, !PT ;  /* 0x0000007f16067812 */ /* 0x000fe200078ec0ff */
[----:B--2---:R-:W-:Y:S04]  /*06f0*/  STS.U16 [R0+0x4000], R21 ;  /* 0x0040001500007388 */ /* 0x004fe80000000400 */
[----:B---3--:R-:W-:Y:S04]  /*0700*/  STS.U16 [R0+0x4400], R25 ;  /* 0x0044001900007388 */ /* 0x008fe80000000400 */
[----:B-----5:R-:W-:Y:S04]  /*0710*/  STS.U16 [R0+0x4c00], R33 ;  /* 0x004c002100007388 */ /* 0x020fe80000000400 */
[----:B------:R-:W-:Y:S04]  /*0720*/  STS.U16 [R0+0x4800], R29 ;  /* 0x0048001d00007388 */ /* 0x000fe80000000400 */
[----:B------:R0:W-:Y:S04]  /*0730*/  STS.U16 [R0+0x5400], R9 ;  /* 0x0054000900007388 */ /* 0x0001e80000000400 */
        /* <DEDUP_REMOVED lines=10> */
[----:B------:R1:W-:Y:S01]  /*07e0*/  STS.U16 [R252+0x5e00], R19 ;  /* 0x005e0013fc007388 */ /* 0x0003e20000000400 */
[----:B0-----:R-:W-:Y:S01]  /*07f0*/  IMAD.MOV.U32 R9, RZ, RZ, -0x800000 ;  /* 0xff800000ff097424 */ /* 0x001fe200078e00ff */
[----:B------:R-:W-:Y:S05]  /*0800*/  @!P0 BRA `(.L_x_0) ;  /* 0x00004a6000008947 */ /* 0x000fea0003800000 */
[----:B------:R-:W-:Y:S01]  /*0810*/  ISETP.NE.U32.AND P0, PT, R2, RZ, PT ;  /* 0x000000ff0200720c */ /* 0x000fe20003f05070 */
[----:B------:R-:W-:Y:S01]  /*0820*/  IMAD R16, R16, c[0x0][0x1a8], RZ ;  /* 0x00006a0010107a24 */ /* 0x000fe200078e02ff */
[----:B-1----:R-:W-:Y:S01]  /*0830*/  MOV R31, c[0x0][0x1a4] ;  /* 0x00006900001f7a02 */ /* 0x002fe20000000f00 */
[----:B------:R-:W-:Y:S01]  /*0840*/  IMAD R2, R24, c[0x0][0x1a0], RZ ;  /* 0x0000680018027a24 */ /* 0x000fe200078e02ff */
[----:B------:R-:W-:Y:S01]  /*0850*/  SHF.L.U32 R10, R6, 0x1, RZ ;  /* 0x00000001060a7819 */ /* 0x000fe200000006ff */
[----:B------:R-:W-:Y:S01]  /*0860*/  IMAD R8, R26, c[0x0][0x1a4], RZ ;  /* 0x000069001a087a24 */ /* 0x000fe200078e02ff */
[----:B------:R-:W-:Y:S01]  /*0870*/  SHF.L.U32 R5, R16, 0x1, RZ ;  /* 0x0000000110057819 */ /* 0x000fe200000006ff */
[----:B------:R-:W-:Y:S01]  /*0880*/  IMAD R3, R24, c[0x0][0x1b0], RZ ;  /* 0x00006c0018037a24 */ /* 0x000fe200078e02ff */
[----:B------:R-:W-:Y:S01]  /*0890*/  SHF.L.U32 R4, R2, 0x1, RZ ;  /* 0x0000000102047819 */ /* 0x000fe200000006ff */
[----:B------:R-:W-:Y:S01]  /*08a0*/  IMAD R13, R6, c[0x0][0x1b4], RZ ;  /* 0x00006d00060d7a24 */ /* 0x000fe200078e02ff */
[----:B------:R-:W-:Y:S01]  /*08b0*/  LEA R9, R31, R8, 0x2 ;  /* 0x000000081f097211 */ /* 0x000fe200078e10ff */
[----:B------:R-:W-:Y:S01]  /*08c0*/  IMAD.HI R7, R16, 0x2, RZ ;  /* 0x0000000210077827 */ /* 0x000fe200078e02ff */
[----:B------:R-:W-:Y:S01]  /*08d0*/  SEL R15, RZ, 0x110, !P0 ;  /* 0x00000110ff0f7807 */ /* 0x000fe20004000000 */
[----:B------:R-:W-:Y:S01]  /*08e0*/  CS2R R64, SRZ ;  /* 0x0000000000407805 */ /* 0x000fe2000001ff00 */
[----:B------:R-:W-:Y:S01]  /*08f0*/  SHF.L.U32 R6, R3, 0x1, RZ ;  /* 0x0000000103067819 */ /* 0x000fe200000006ff */
[----:B------:R-:W-:Y:S01]  /*0900*/  IMAD.HI R2, R2, 0x2, RZ ;  /* 0x0000000202027827 */ /* 0x000fe200078e02ff */
[----:B------:R-:W-:Y:S01]  /*0910*/  SHF.L.U32 R11, R13, 0x1, RZ ;  /* 0x000000010d0b7819 */ /* 0x000fe200000006ff */
[----:B------:R-:W-:Y:S01]  /*0920*/  CS2R R66, SRZ ;  /* 0x0000000000427805 */ /* 0x000fe2000001ff00 */
[----:B------:R-:W-:Y:S01]  /*0930*/  IADD3 R247, P0, P1, R5, c[0x0][0x168], R4 ;  /* 0x00005a0005f77a10 */ /* 0x000fe2000791e004 */
[----:B------:R-:W-:Y:S01]  /*0940*/  CS2R R60, SRZ ;  /* 0x00000000003c7805 */ /* 0x000fe2000001ff00 */
[----:B------:R-:W-:Y:S01]  /*0950*/  LEA R4, R31, R9, 0x2 ;  /* 0x000000091f047211 */ /* 0x000fe200078e10ff */
[----:B------:R-:W-:Y:S01]  /*0960*/  CS2R R62, SRZ ;  /* 0x00000000003e7805 */ /* 0x000fe2000001ff00 */
[----:B------:R-:W-:Y:S01]  /*0970*/  IADD3 R161, P2, P3, R11, c[0x0][0x170], R6 ;  /* 0x00005c000ba17a10 */ /* 0x000fe20007b5e006 */
[----:B------:R-:W-:Y:S01]  /*0980*/  IMAD.HI R6, R3, 0x2, RZ ;  /* 0x0000000203067827 */ /* 0x000fe200078e02ff */
[----:B------:R-:W-:Y:S01]  /*0990*/  LEA R11, R31, R4, 0x2 ;  /* 0x000000041f0b7211 */ /* 0x000fe200078e10ff */
[----:B------:R-:W-:Y:S01]  /*09a0*/  CS2R R92, SRZ ;  /* 0x00000000005c7805 */ /* 0x000fe2000001ff00 */
[----:B------:R-:W-:Y:S01]  /*09b0*/  IADD3.X R29, R7, c[0x0][0x16c], R2, P0, P1 ;  /* 0x00005b00071d7a10 */ /* 0x000fe200007e2402 */
[----:B------:R-:W-:Y:S01]  /*09c0*/  CS2R R94, SRZ ;  /* 0x00000000005e7805 */ /* 0x000fe2000001ff00 */
[C---:B------:R-:W-:Y:S01]  /*09d0*/  LEA R12, R31.reuse, R11, 0x2 ;  /* 0x0000000b1f0c7211 */ /* 0x040fe200078e10ff */
[----:B------:R-:W-:Y:S01]  /*09e0*/  CS2R R56, SRZ ;  /* 0x0000000000387805 */ /* 0x000fe2000001ff00 */
[----:B------:R-:W-:Y:S01]  /*09f0*/  LOP3.LUT R7, R22, 0x7, RZ, 0xc0, !PT ;  /* 0x0000000716077812 */ /* 0x000fe200078ec0ff */
[----:B------:R-:W-:Y:S01]  /*0a00*/  CS2R R58, SRZ ;  /* 0x00000000003a7805 */ /* 0x000fe2000001ff00 */
[----:B------:R-:W-:Y:S01]  /*0a10*/  LOP3.LUT R2, R44, 0x10, RZ, 0xc0, !PT ;  /* 0x000000102c027812 */ /* 0x000fe200078ec0ff */
[----:B------:R-:W-:Y:S01]  /*0a20*/  IMAD R3, R31, 0x4, R12 ;  /* 0x000000041f037824 */ /* 0x000fe200078e020c */
[----:B------:R-:W-:Y:S01]  /*0a30*/  LOP3.LUT R5, R15, R10, RZ, 0x3c, !PT ;  /* 0x0000000a0f057212 */ /* 0x000fe200078e3cff */
[----:B------:R-:W-:Y:S01]  /*0a40*/  IMAD R10, R7, 0x90, RZ ;  /* 0x00000090070a7824 */ /* 0x000fe200078e02ff */
[--C-:B------:R-:W-:Y:S01]  /*0a50*/  SHF.R.U32.HI R18, RZ, 0x7, R22.reuse ;  /* 0x00000007ff127819 */ /* 0x100fe20000011616 */
[----:B------:R-:W-:Y:S01]  /*0a60*/  IMAD.HI R15, R13, 0x2, RZ ;  /* 0x000000020d0f7827 */ /* 0x000fe200078e02ff */
[----:B------:R-:W-:Y:S01]  /*0a70*/  SHF.L.U32 R14, R22, 0x6, RZ ;  /* 0x00000006160e7819 */ /* 0x000fe200000006ff */
[----:B------:R-:W-:Y:S01]  /*0a80*/  CS2R R52, SRZ ;  /* 0x0000000000347805 */ /* 0x000fe2000001ff00 */
[----:B------:R-:W-:Y:S01]  /*0a90*/  LOP3.LUT R17, R2, 0x60, R22, 0xf8, !PT ;  /* 0x0000006002117812 */ /* 0x000fe200078ef816 */
[----:B------:R-:W-:Y:S01]  /*0aa0*/  CS2R R54, SRZ ;  /* 0x0000000000367805 */ /* 0x000fe2000001ff00 */
[C---:B------:R-:W-:Y:S01]  /*0ab0*/  LEA R13, R31.reuse, R3, 0x2 ;  /* 0x000000031f0d7211 */ /* 0x040fe200078e10ff */
[----:B------:R-:W-:Y:S01]  /*0ac0*/  CS2R R72, SRZ ;  /* 0x0000000000487805 */ /* 0x000fe2000001ff00 */
[----:B------:R-:W-:Y:S01]  /*0ad0*/  LOP3.LUT R16, R14, 0x400, RZ, 0xc0, !PT ;  /* 0x000004000e107812 */ /* 0x000fe200078ec0ff */
[----:B------:R-:W-:Y:S01]  /*0ae0*/  CS2R R74, SRZ ;  /* 0x00000000004a7805 */ /* 0x000fe2000001ff00 */
[----:B------:R-:W-:Y:S01]  /*0af0*/  LOP3.LUT R17, R10, R17, RZ, 0x3c, !PT ;  /* 0x000000110a117212 */ /* 0x000fe200078e3cff */
[----:B------:R-:W-:Y:S01]  /*0b00*/  CS2R R136, SRZ ;  /* 0x0000000000887805 */ /* 0x000fe2000001ff00 */
[----:B------:R-:W-:Y:S01]  /*0b10*/  SGXT.U32 R2, R18, 0x1 ;  /* 0x000000011202781a */ /* 0x000fe20000000000 */
[----:B------:R-:W-:Y:S01]  /*0b20*/  CS2R R138, SRZ ;  /* 0x00000000008a7805 */ /* 0x000fe2000001ff00 */
[----:B------:R-:W-:Y:S01]  /*0b30*/  LEA R14, R31, R13, 0x2 ;  /* 0x0000000d1f0e7211 */ /* 0x000fe200078e10ff */
[----:B------:R-:W-:Y:S01]  /*0b40*/  CS2R R156, SRZ ;  /* 0x00000000009c7805 */ /* 0x000fe2000001ff00 */
[----:B------:R-:W-:Y:S01]  /*0b50*/  IADD3.X R45, R15, c[0x0][0x174], R6, P2, P3 ;  /* 0x00005d000f2d7a10 */ /* 0x000fe200017e6406 */
[----:B------:R-:W-:Y:S01]  /*0b60*/  CS2R R158, SRZ ;  /* 0x00000000009e7805 */ /* 0x000fe2000001ff00 */
[----:B------:R-:W-:Y:S01]  /*0b70*/  IADD3 R6, R16, R17, RZ ;  /* 0x0000001110067210 */ /* 0x000fe20007ffe0ff */
[----:B------:R-:W-:Y:S01]  /*0b80*/  IMAD R16, R2, c[0x0][0x1b8], RZ ;  /* 0x00006e0002107a24 */ /* 0x000fe200078e02ff */
[----:B------:R-:W-:-:S02]  /*0b90*/  LEA R2, R31, R14, 0x2 ;  /* 0x0000000e1f027211 */ /* 0x000fc400078e10ff */
[-C--:B------:R-:W-:Y:S02]  /*0ba0*/  LEA R24, P1, R8, R247.reuse, 0x1 ;  /* 0x000000f708187211 */ /* 0x080fe400078208ff */
[----:B------:R-:W-:Y:S02]  /*0bb0*/  LEA R15, R31, R2, 0x2 ;  /* 0x000000021f0f7211 */ /* 0x000fe400078e10ff */
[-C--:B------:R-:W-:Y:S02]  /*0bc0*/  LEA R22, P2, R9, R247.reuse, 0x1 ;  /* 0x000000f709167211 */ /* 0x080fe400078408ff */
[----:B------:R-:W-:Y:S02]  /*0bd0*/  LEA R20, P3, R4, R247, 0x1 ;  /* 0x000000f704147211 */ /* 0x000fe400078608ff */
[----:B------:R-:W-:Y:S02]  /*0be0*/  LEA.HI.X.SX32 R25, R8, R29, 0x1, P1 ;  /* 0x0000001d08197211 */ /* 0x000fe400008f0eff */
[----:B------:R-:W-:-:S02]  /*0bf0*/  LEA R8, R31, R15, 0x2 ;  /* 0x0000000f1f087211 */ /* 0x000fc400078e10ff */
[-C--:B------:R-:W-:Y:S01]  /*0c00*/  LEA.HI.X.SX32 R23, R9, R29.reuse, 0x1, P2 ;  /* 0x0000001d09177211 */ /* 0x080fe200010f0eff */
[----:B------:R-:W-:Y:S01]  /*0c10*/  STL.64 [R1+0xe0], R24 ;  /* 0x0000e01801007387 */ /* 0x000fe20000100a00 */
[----:B------:R-:W-:Y:S02]  /*0c20*/  LEA.HI.X.SX32 R21, R4, R29, 0x1, P3 ;  /* 0x0000001d04157211 */ /* 0x000fe400018f0eff */
[C---:B------:R-:W-:Y:S01]  /*0c30*/  LEA R4, R31.reuse, R8, 0x2 ;  /* 0x000000081f047211 */ /* 0x040fe200078e10ff */
[----:B------:R0:W-:Y:S01]  /*0c40*/  STL.64 [R1+0xd8], R22 ;  /* 0x0000d81601007387 */ /* 0x0001e20000100a00 */
[----:B------:R-:W-:Y:S02]  /*0c50*/  MOV R39, c[0x0][0x1b8] ;  /* 0x00006e0000277a02 */ /* 0x000fe40000000f00 */
[----:B------:R-:W-:Y:S01]  /*0c60*/  LEA R9, R31, R4, 0x2 ;  /* 0x000000041f097211 */ /* 0x000fe200078e10ff */
[----:B------:R1:W-:Y:S01]  /*0c70*/  STL.64 [R1+0xd0], R20 ;  /* 0x0000d01401007387 */ /* 0x0003e20000100a00 */
[----:B------:R-:W-:-:S02]  /*0c80*/  LEA R17, R39, R16, 0x1 ;  /* 0x0000001027117211 */ /* 0x000fc400078e08ff */
[C---:B------:R-:W-:Y:S02]  /*0c90*/  LEA R244, P0, R16.reuse, R161, 0x1 ;  /* 0x000000a110f47211 */ /* 0x040fe400078008ff */
[----:B------:R-:W-:Y:S02]  /*0ca0*/  LEA R18, R39, R17, 0x1 ;  /* 0x0000001127127211 */ /* 0x000fe400078e08ff */
[----:B------:R-:W-:Y:S02]  /*0cb0*/  LEA.HI.X.SX32 R245, R16, R45, 0x1, P0 ;  /* 0x0000002d10f57211 */ /* 0x000fe400000f0eff */
[----:B0-----:R-:W-:Y:S02]  /*0cc0*/  LEA R22, P1, R11, R247, 0x1 ;  /* 0x000000f70b167211 */ /* 0x001fe400078208ff */
[----:B------:R-:W-:Y:S02]  /*0cd0*/  LEA R19, R39, R18, 0x1 ;  /* 0x0000001227137211 */ /* 0x000fe400078e08ff */
[----:B------:R-:W-:Y:S01]  /*0ce0*/  LEA.HI.X.SX32 R23, R11, R29, 0x1, P1 ;  /* 0x0000001d0b177211 */ /* 0x000fe200008f0eff */
[----:B------:R-:W-:Y:S01]  /*0cf0*/  IMAD R11, R31, 0x4, R9 ;  /* 0x000000041f0b7824 */ /* 0x000fe200078e0209 */
[----:B------:R-:W-:-:S02]  /*0d00*/  LEA R24, P1, R3, R247, 0x1 ;  /* 0x000000f703187211 */ /* 0x000fc400078208ff */
[C---:B-1----:R-:W-:Y:S01]  /*0d10*/  LEA R20, P2, R12.reuse, R247, 0x1 ;  /* 0x000000f70c147211 */ /* 0x042fe200078408ff */
[----:B------:R0:W-:Y:S01]  /*0d20*/  STL.64 [R1+0xc8], R22 ;  /* 0x0000c81601007387 */ /* 0x0001e20000100a00 */
[-C--:B------:R-:W-:Y:S02]  /*0d30*/  LEA.HI.X.SX32 R25, R3, R29.reuse, 0x1, P1 ;  /* 0x0000001d03197211 */ /* 0x080fe400008f0eff */
[----:B------:R-:W-:Y:S02]  /*0d40*/  LEA.HI.X.SX32 R21, R12, R29, 0x1, P2 ;  /* 0x0000001d0c157211 */ /* 0x000fe400010f0eff */
[C---:B------:R-:W-:Y:S02]  /*0d50*/  LEA R3, R31.reuse, R11, 0x2 ;  /* 0x0000000b1f037211 */ /* 0x040fe400078e10ff */
[----:B------:R-:W-:Y:S01]  /*0d60*/  LEA R26, P1, R14, R247, 0x1 ;  /* 0x000000f70e1a7211 */ /* 0x000fe200078208ff */
[----:B------:R-:W-:Y:S01]  /*0d70*/  STL.64 [R1+0xc0], R20 ;  /* 0x0000c01401007387 */ /* 0x000fe20000100a00 */
[----:B------:R-:W-:-:S02]  /*0d80*/  LEA R12, R31, R3, 0x2 ;  /* 0x000000031f0c7211 */ /* 0x000fc400078e10ff */
[----:B------:R-:W-:Y:S01]  /*0d90*/  LEA.HI.X.SX32 R27, R14, R29, 0x1, P1 ;  /* 0x0000001d0e1b7211 */ /* 0x000fe200008f0eff */
[----:B------:R1:W-:Y:S01]  /*0da0*/  STL.64 [R1+0xb8], R24 ;  /* 0x0000b81801007387 */ /* 0x0003e20000100a00 */
[-C--:B0-----:R-:W-:Y:S02]  /*0db0*/  LEA R22, P2, R13, R247.reuse, 0x1 ;  /* 0x000000f70d167211 */ /* 0x081fe400078408ff */
[----:B------:R-:W-:Y:S02]  /*0dc0*/  LEA R32, P1, R15, R247, 0x1 ;  /* 0x000000f70f207211 */ /* 0x000fe400078208ff */
[-C--:B------:R-:W-:Y:S02]  /*0dd0*/  LEA.HI.X.SX32 R23, R13, R29.reuse, 0x1, P2 ;  /* 0x0000001d0d177211 */ /* 0x080fe400010f0eff */
[----:B------:R-:W-:Y:S02]  /*0de0*/  LEA R13, R31, R12, 0x2 ;  /* 0x0000000c1f0d7211 */ /* 0x000fe400078e10ff */
[----:B------:R-:W-:Y:S01]  /*0df0*/  LEA.HI.X.SX32 R33, R15, R29, 0x1, P1 ;  /* 0x0000001d0f217211 */ /* 0x000fe200008f0eff */
[----:B------:R-:W-:Y:S01]  /*0e00*/  STL.64 [R1+0xb0], R22 ;  /* 0x0000b01601007387 */ /* 0x000fe20000100a00 */
[----:B------:R-:W-:-:S02]  /*0e10*/  LEA R34, P1, R4, R247, 0x1 ;  /* 0x000000f704227211 */ /* 0x000fc400078208ff */
[----:B-1----:R-:W-:Y:S01]  /*0e20*/  LEA R24, P2, R2, R247, 0x1 ;  /* 0x000000f702187211 */ /* 0x002fe200078408ff */
[----:B------:R0:W-:Y:S01]  /*0e30*/  STL.64 [R1+0xa8], R26 ;  /* 0x0000a81a01007387 */ /* 0x0001e20000100a00 */
[-C--:B------:R-:W-:Y:S02]  /*0e40*/  LEA.HI.X.SX32 R35, R4, R29.reuse, 0x1, P1 ;  /* 0x0000001d04237211 */ /* 0x080fe400008f0eff */
[----:B------:R-:W-:Y:S02]  /*0e50*/  LEA.HI.X.SX32 R25, R2, R29, 0x1, P2 ;  /* 0x0000001d02197211 */ /* 0x000fe400010f0eff */
[----:B------:R-:W-:Y:S02]  /*0e60*/  LEA R2, R31, R13, 0x2 ;  /* 0x0000000d1f027211 */ /* 0x000fe400078e10ff */
[----:B------:R-:W-:Y:S01]  /*0e70*/  LEA R36, P1, R11, R247, 0x1 ;  /* 0x000000f70b247211 */ /* 0x000fe200078208ff */
[----:B------:R-:W-:Y:S01]  /*0e80*/  STL.64 [R1+0xa0], R24 ;  /* 0x0000a01801007387 */ /* 0x000fe20000100a00 */
[----:B------:R-:W-:-:S02]  /*0e90*/  LEA R14, R31, R2, 0x2 ;  /* 0x000000021f0e7211 */ /* 0x000fc400078e10ff */
[----:B------:R-:W-:Y:S01]  /*0ea0*/  LEA.HI.X.SX32 R37, R11, R29, 0x1, P1 ;  /* 0x0000001d0b257211 */ /* 0x000fe200008f0eff */
[----:B------:R1:W-:Y:S01]  /*0eb0*/  STL.64 [R1+0x98], R32 ;  /* 0x0000982001007387 */ /* 0x0003e20000100a00 */
[C---:B0-----:R-:W-:Y:S02]  /*0ec0*/  LEA R26, P2, R8.reuse, R247, 0x1 ;  /* 0x000000f7081a7211 */ /* 0x041fe400078408ff */
[----:B------:R-:W-:Y:S02]  /*0ed0*/  LEA R20, R39, R19, 0x1 ;  /* 0x0000001327147211 */ /* 0x000fe400078e08ff */
[----:B------:R-:W-:Y:S02]  /*0ee0*/  LEA.HI.X.SX32 R27, R8, R29, 0x1, P2 ;  /* 0x0000001d081b7211 */ /* 0x000fe400010f0eff */
[----:B------:R-:W-:Y:S02]  /*0ef0*/  LEA R8, R31, R14, 0x2 ;  /* 0x0000000e1f087211 */ /* 0x000fe400078e10ff */
[----:B------:R-:W-:Y:S01]  /*0f00*/  LEA R21, R39, R20, 0x1 ;  /* 0x0000001427157211 */ /* 0x000fe200078e08ff */
[----:B------:R-:W-:Y:S01]  /*0f10*/  STL.64 [R1+0x90], R26 ;  /* 0x0000901a01007387 */ /* 0x000fe20000100a00 */
[----:B------:R-:W-:-:S02]  /*0f20*/  LEA R4, R31, R8, 0x2 ;  /* 0x000000081f047211 */ /* 0x000fc400078e10ff */
[----:B-1----:R-:W-:Y:S01]  /*0f30*/  LEA R32, P2, R9, R247, 0x1 ;  /* 0x000000f709207211 */ /* 0x002fe200078408ff */
[----:B------:R0:W-:Y:S01]  /*0f40*/  STL.64 [R1+0x88], R34 ;  /* 0x0000882201007387 */ /* 0x0001e20000100a00 */
[----:B------:R-:W-:Y:S02]  /*0f50*/  LEA R22, R39, R21, 0x1 ;  /* 0x0000001527167211 */ /* 0x000fe400078e08ff */
[----:B------:R-:W-:Y:S02]  /*0f60*/  LEA.HI.X.SX32 R33, R9, R29, 0x1, P2 ;  /* 0x0000001d09217211 */ /* 0x000fe400010f0eff */
[----:B------:R-:W-:Y:S02]  /*0f70*/  LEA R9, R31, R4, 0x2 ;  /* 0x000000041f097211 */ /* 0x000fe400078e10ff */
[----:B------:R-:W-:Y:S01]  /*0f80*/  LEA R23, R39, R22, 0x1 ;  /* 0x0000001627177211 */ /* 0x000fe200078e08ff */
[----:B------:R1:W-:Y:S01]  /*0f90*/  STL.64 [R1+0x80], R32 ;  /* 0x0000802001007387 */ /* 0x0003e20000100a00 */
[----:B------:R-:W-:-:S02]  /*0fa0*/  LEA R15, R31, R9, 0x2 ;  /* 0x000000091f0f7211 */ /* 0x000fc400078e10ff */
[----:B------:R-:W-:Y:S01]  /*0fb0*/  LEA R24, R39, R23, 0x1 ;  /* 0x0000001727187211 */ /* 0x000fe200078e08ff */
[----:B------:R2:W-:Y:S01]  /*0fc0*/  STL.64 [R1+0x78], R36 ;  /* 0x0000782401007387 */ /* 0x0005e20000100a00 */
[----:B0-----:R-:W-:Y:S02]  /*0fd0*/  LEA R34, P2, R3, R247, 0x1 ;  /* 0x000000f703227211 */ /* 0x001fe400078408ff */
[----:B------:R-:W-:Y:S02]  /*0fe0*/  LEA R25, R39, R24, 0x1 ;  /* 0x0000001827197211 */ /* 0x000fe400078e08ff */
[----:B------:R-:W-:Y:S02]  /*0ff0*/  LEA.HI.X.SX32 R35, R3, R29, 0x1, P2 ;  /* 0x0000001d03237211 */ /* 0x000fe400010f0eff */
[----:B------:R-:W-:Y:S01]  /*1000*/  LEA R3, R31, R15, 0x2 ;  /* 0x0000000f1f037211 */ /* 0x000fe200078e10ff */
[----:B------:R-:W-:Y:S01]  /*1010*/  IMAD R26, R39, 0x2, R25 ;  /* 0x00000002271a7824 */ /* 0x000fe200078e0219 */
[----:B-1----:R-:W-:Y:S01]  /*1020*/  LEA R32, P3, R12, R247, 0x1 ;  /* 0x000000f70c207211 */ /* 0x002fe200078608ff */
[----:B------:R0:W-:Y:S01]  /*1030*/  STL.64 [R1+0x70], R34 ;  /* 0x0000702201007387 */ /* 0x0001e20000100a00 */
[----:B------:R-:W-:-:S02]  /*1040*/  LEA R11, R31, R3, 0x2 ;  /* 0x000000031f0b7211 */ /* 0x000fc400078e10ff */
[C---:B--2---:R-:W-:Y:S02]  /*1050*/  LEA R36, P1, R13.reuse, R247, 0x1 ;  /* 0x000000f70d247211 */ /* 0x044fe400078208ff */
[-C--:B------:R-:W-:Y:S02]  /*1060*/  LEA.HI.X.SX32 R33, R12, R29.reuse, 0x1, P3 ;  /* 0x0000001d0c217211 */ /* 0x080fe400018f0eff */
[----:B------:R-:W-:Y:S02]  /*1070*/  LEA.HI.X.SX32 R37, R13, R29, 0x1, P1 ;  /* 0x0000001d0d257211 */ /* 0x000fe400008f0eff */
[----:B------:R-:W-:Y:S01]  /*1080*/  LEA R27, R39, R26, 0x1 ;  /* 0x0000001a271b7211 */ /* 0x000fe200078e08ff */
[----:B------:R1:W-:Y:S01]  /*1090*/  STL.64 [R1+0x68], R32 ;  /* 0x0000682001007387 */ /* 0x0003e20000100a00 */
[----:B------:R-:W-:Y:S02]  /*10a0*/  LEA R242, P0, R17, R161, 0x1 ;  /* 0x000000a111f27211 */ /* 0x000fe400078008ff */
[----:B0-----:R-:W-:Y:S01]  /*10b0*/  LEA R34, P2, R2, R247, 0x1 ;  /* 0x000000f702227211 */ /* 0x001fe200078408ff */
[----:B------:R0:W-:Y:S01]  /*10c0*/  STL.64 [R1+0x60], R36 ;  /* 0x0000602401007387 */ /* 0x0001e20000100a00 */
[----:B------:R-:W-:-:S02]  /*10d0*/  LEA R28, R39, R27, 0x1 ;  /* 0x0000001b271c7211 */ /* 0x000fc400078e08ff */
[----:B------:R-:W-:Y:S02]  /*10e0*/  LEA.HI.X.SX32 R35, R2, R29, 0x1, P2 ;  /* 0x0000001d02237211 */ /* 0x000fe400010f0eff */
[----:B------:R-:W-:Y:S02]  /*10f0*/  LEA R2, R31, R11, 0x2 ;  /* 0x0000000b1f027211 */ /* 0x000fe400078e10ff */
[----:B------:R-:W-:Y:S01]  /*1100*/  LEA.HI.X.SX32 R243, R17, R45, 0x1, P0 ;  /* 0x0000002d11f37211 */ /* 0x000fe200000f0eff */
[----:B------:R2:W-:Y:S01]  /*1110*/  STL.64 [R1+0x58], R34 ;  /* 0x0000582201007387 */ /* 0x0005e20000100a00 */
[-C--:B-1----:R-:W-:Y:S02]  /*1120*/  LEA R32, P3, R14, R247.reuse, 0x1 ;  /* 0x000000f70e207211 */ /* 0x082fe400078608ff */
[----:B------:R-:W-:Y:S02]  /*1130*/  LEA R12, R31, R2, 0x2 ;  /* 0x000000021f0c7211 */ /* 0x000fe400078e10ff */
[----:B0-----:R-:W-:-:S02]  /*1140*/  LEA R36, P1, R8, R247, 0x1 ;  /* 0x000000f708247211 */ /* 0x001fc400078208ff */
[-C--:B------:R-:W-:Y:S02]  /*1150*/  LEA.HI.X.SX32 R33, R14, R29.reuse, 0x1, P3 ;  /* 0x0000001d0e217211 */ /* 0x080fe400018f0eff */
[----:B------:R-:W-:Y:S02]  /*1160*/  LEA.HI.X.SX32 R37, R8, R29, 0x1, P1 ;  /* 0x0000001d08257211 */ /* 0x000fe400008f0eff */
[----:B------:R-:W-:Y:S01]  /*1170*/  LEA R236, P0, R20, R161, 0x1 ;  /* 0x000000a114ec7211 */ /* 0x000fe200078008ff */
[----:B------:R0:W-:Y:S01]  /*1180*/  STL.64 [R1+0x50], R32 ;  /* 0x0000502001007387 */ /* 0x0001e20000100a00 */
[----:B--2---:R-:W-:Y:S02]  /*1190*/  LEA R34, P2, R4, R247, 0x1 ;  /* 0x000000f704227211 */ /* 0x004fe400078408ff */
[----:B------:R-:W-:Y:S01]  /*11a0*/  LEA.HI.X.SX32 R237, R20, R45, 0x1, P0 ;  /* 0x0000002d14ed7211 */ /* 0x000fe200000f0eff */
[----:B------:R1:W-:Y:S01]  /*11b0*/  STL.64 [R1+0x48], R36 ;  /* 0x0000482401007387 */ /* 0x0003e20000100a00 */
[----:B------:R-:W-:-:S02]  /*11c0*/  LEA.HI.X.SX32 R35, R4, R29, 0x1, P2 ;  /* 0x0000001d04237211 */ /* 0x000fc400010f0eff */
[----:B------:R-:W-:Y:S02]  /*11d0*/  LEA R4, R31, R12, 0x2 ;  /* 0x0000000c1f047211 */ /* 0x000fe400078e10ff */
[----:B------:R-:W-:Y:S01]  /*11e0*/  LEA R230, P0, R23, R161, 0x1 ;  /* 0x000000a117e67211 */ /* 0x000fe200078008ff */
[----:B------:R2:W-:Y:S01]  /*11f0*/  STL.64 [R1+0x40], R34 ;  /* 0x0000402201007387 */ /* 0x0005e20000100a00 */
[----:B------:R-:W-:Y:S02]  /*1200*/  LEA R8, R31, R4, 0x2 ;  /* 0x000000041f087211 */ /* 0x000fe400078e10ff */
[----:B0-----:R-:W-:Y:S02]  /*1210*/  LEA R32, P3, R9, R247, 0x1 ;  /* 0x000000f709207211 */ /* 0x001fe400078608ff */
[----:B------:R-:W-:Y:S02]  /*1220*/  LEA.HI.X.SX32 R231, R23, R45, 0x1, P0 ;  /* 0x0000002d17e77211 */ /* 0x000fe400000f0eff */
[----:B-1----:R-:W-:-:S02]  /*1230*/  LEA R36, P1, R15, R247, 0x1 ;  /* 0x000000f70f247211 */ /* 0x002fc400078208ff */
[-C--:B------:R-:W-:Y:S02]  /*1240*/  LEA.HI.X.SX32 R33, R9, R29.reuse, 0x1, P3 ;  /* 0x0000001d09217211 */ /* 0x080fe400018f0eff */
[----:B------:R-:W-:Y:S02]  /*1250*/  LEA.HI.X.SX32 R37, R15, R29, 0x1, P1 ;  /* 0x0000001d0f257211 */ /* 0x000fe400008f0eff */
[C---:B--2---:R-:W-:Y:S01]  /*1260*/  LEA R34, P2, R3.reuse, R247, 0x1 ;  /* 0x000000f703227211 */ /* 0x044fe200078408ff */
[----:B------:R0:W-:Y:S01]  /*1270*/  STL.64 [R1+0x38], R32 ;  /* 0x0000382001007387 */ /* 0x0001e20000100a00 */
[----:B------:R-:W-:Y:S02]  /*1280*/  LEA R224, P0, R26, R161, 0x1 ;  /* 0x000000a11ae07211 */ /* 0x000fe400078008ff */
[----:B------:R-:W-:Y:S01]  /*1290*/  LEA.HI.X.SX32 R35, R3, R29, 0x1, P2 ;  /* 0x0000001d03237211 */ /* 0x000fe200010f0eff */
[----:B------:R-:W-:Y:S01]  /*12a0*/  STL.64 [R1+0x30], R36 ;  /* 0x0000302401007387 */ /* 0x000fe20000100a00 */
[----:B------:R-:W-:-:S02]  /*12b0*/  LEA R3, R31, R8, 0x2 ;  /* 0x000000081f037211 */ /* 0x000fc400078e10ff */
[----:B------:R-:W-:Y:S01]  /*12c0*/  LEA.HI.X.SX32 R225, R26, R45, 0x1, P0 ;  /* 0x0000002d1ae17211 */ /* 0x000fe200000f0eff */
[----:B------:R1:W-:Y:S01]  /*12d0*/  STL.64 [R1+0x28], R34 ;  /* 0x0000282201007387 */ /* 0x0003e20000100a00 */
[----:B------:R-:W-:Y:S01]  /*12e0*/  LOP3.LUT R10, R10, 0x30, R44, 0x78, !PT ;  /* 0x000000300a0a7812 */ /* 0x000fe200078e782c */
[----:B------:R-:W-:Y:S01]  /*12f0*/  IMAD R9, R31, 0x4, R3 ;  /* 0x000000041f097824 */ /* 0x000fe200078e0203 */
[----:B0-----:R-:W-:-:S04]  /*1300*/  LEA R32, P3, R11, R247, 0x1 ;  /* 0x000000f70b207211 */ /* 0x001fc800078608ff */
[----:B------:R-:W-:Y:S02]  /*1310*/  LEA.HI.X.SX32 R33, R11, R29, 0x1, P3 ;  /* 0x0000001d0b217211 */ /* 0x000fe400018f0eff */
[-C--:B------:R-:W-:Y:S02]  /*1320*/  LEA R14, P3, R4, R247.reuse, 0x1 ;  /* 0x000000f7040e7211 */ /* 0x080fe400078608ff */
[----:B-1----:R-:W-:Y:S01]  /*1330*/  LEA R34, P1, R2, R247, 0x1 ;  /* 0x000000f702227211 */ /* 0x002fe200078208ff */
[----:B------:R0:W-:Y:S01]  /*1340*/  STL.64 [R1+0x20], R32 ;  /* 0x0000202001007387 */ /* 0x0001e20000100a00 */
[-C--:B------:R-:W-:Y:S02]  /*1350*/  LEA.HI.X.SX32 R15, R4, R29.reuse, 0x1, P3 ;  /* 0x0000001d040f7211 */ /* 0x080fe400018f0eff */
[----:B------:R-:W-:Y:S02]  /*1360*/  LEA.HI.X.SX32 R35, R2, R29, 0x1, P1 ;  /* 0x0000001d02237211 */ /* 0x000fe400008f0eff */
[----:B------:R-:W-:-:S02]  /*1370*/  LEA R2, R31, R9, 0x2 ;  /* 0x000000091f027211 */ /* 0x000fc400078e10ff */
[CC--:B------:R-:W-:Y:S01]  /*1380*/  LEA R248, P3, R9.reuse, R247.reuse, 0x1 ;  /* 0x000000f709f87211 */ /* 0x0c0fe200078608ff */
[----:B------:R-:W-:Y:S01]  /*1390*/  STL.64 [R1+0x18], R34 ;  /* 0x0000182201007387 */ /* 0x000fe20000100a00 */
[----:B------:R-:W-:Y:S02]  /*13a0*/  LEA R246, P4, R2, R247, 0x1 ;  /* 0x000000f702f67211 */ /* 0x000fe400078808ff */
[----:B------:R-:W-:Y:S02]  /*13b0*/  LEA.HI.X.SX32 R249, R9, R29, 0x1, P3 ;  /* 0x0000001d09f97211 */ /* 0x000fe400018f0eff */
[----:B0-----:R-:W-:-:S04]  /*13c0*/  LEA R32, P2, R12, R247, 0x1 ;  /* 0x000000f70c207211 */ /* 0x001fc800078408ff */
[----:B------:R-:W-:Y:S02]  /*13d0*/  LEA.HI.X.SX32 R33, R12, R29, 0x1, P2 ;  /* 0x0000001d0c217211 */ /* 0x000fe400010f0eff */
[-C--:B------:R-:W-:Y:S02]  /*13e0*/  LEA R12, P1, R8, R247.reuse, 0x1 ;  /* 0x000000f7080c7211 */ /* 0x080fe400078208ff */
[----:B------:R-:W-:Y:S01]  /*13f0*/  LEA R250, P2, R3, R247, 0x1 ;  /* 0x000000f703fa7211 */ /* 0x000fe200078408ff */
[----:B------:R-:W-:Y:S01]  /*1400*/  STL.64 [R1+0x10], R32 ;  /* 0x0000102001007387 */ /* 0x000fe20000100a00 */
[-C--:B------:R-:W-:Y:S02]  /*1410*/  LEA.HI.X.SX32 R247, R2, R29.reuse, 0x1, P4 ;  /* 0x0000001d02f77211 */ /* 0x080fe400020f0eff */
[----:B------:R-:W-:Y:S01]  /*1420*/  LEA R2, R39, R28, 0x1 ;  /* 0x0000001c27027211 */ /* 0x000fe200078e08ff */
[----:B------:R-:W-:Y:S01]  /*1430*/  STL.64 [R1+0x8], R14 ;  /* 0x0000080e01007387 */ /* 0x000fe20000100a00 */
[----:B------:R-:W-:-:S02]  /*1440*/  LEA.HI.X.SX32 R251, R3, R29, 0x1, P2 ;  /* 0x0000001d03fb7211 */ /* 0x000fc400010f0eff */
[C---:B------:R-:W-:Y:S02]  /*1450*/  LEA R3, R39.reuse, R2, 0x1 ;  /* 0x0000000227037211 */ /* 0x040fe400078e08ff */
[----:B------:R-:W-:Y:S02]  /*1460*/  LEA.HI.X.SX32 R13, R8, R29, 0x1, P1 ;  /* 0x0000001d080d7211 */ /* 0x000fe400008f0eff */
[C---:B------:R-:W-:Y:S02]  /*1470*/  LEA R4, R39.reuse, R3, 0x1 ;  /* 0x0000000327047211 */ /* 0x040fe400078e08ff */
[C---:B------:R-:W-:Y:S01]  /*1480*/  LEA R240, P1, R18.reuse, R161, 0x1 ;  /* 0x000000a112f07211 */ /* 0x040fe200078208ff */
[----:B------:R0:W-:Y:S01]  /*1490*/  STL.64 [R1], R12 ;  /* 0x0000000c01007387 */ /* 0x0001e20000100a00 */
[----:B------:R-:W-:Y:S02]  /*14a0*/  LEA R8, R39, R4, 0x1 ;  /* 0x0000000427087211 */ /* 0x000fe400078e08ff */
[----:B------:R-:W-:-:S02]  /*14b0*/  LEA.HI.X.SX32 R241, R18, R45, 0x1, P1 ;  /* 0x0000002d12f17211 */ /* 0x000fc400008f0eff */
[----:B------:R-:W-:Y:S02]  /*14c0*/  LEA R9, R39, R8, 0x1 ;  /* 0x0000000827097211 */ /* 0x000fe400078e08ff */
[----:B------:R-:W-:Y:S02]  /*14d0*/  LEA R238, P2, R19, R161, 0x1 ;  /* 0x000000a113ee7211 */ /* 0x000fe400078408ff */
[----:B------:R-:W-:Y:S02]  /*14e0*/  LEA R11, R39, R9, 0x1 ;  /* 0x00000009270b7211 */ /* 0x000fe400078e08ff */
[----:B------:R-:W-:Y:S02]  /*14f0*/  LEA R234, P1, R21, R161, 0x1 ;  /* 0x000000a115ea7211 */ /* 0x000fe400078208ff */
[----:B0-----:R-:W-:Y:S02]  /*1500*/  LEA R12, R39, R11, 0x1 ;  /* 0x0000000b270c7211 */ /* 0x001fe400078e08ff */
[----:B------:R-:W-:-:S02]  /*1510*/  LEA.HI.X.SX32 R239, R19, R45, 0x1, P2 ;  /* 0x0000002d13ef7211 */ /* 0x000fc400010f0eff */
[----:B------:R-:W-:Y:S02]  /*1520*/  LEA R13, R39, R12, 0x1 ;  /* 0x0000000c270d7211 */ /* 0x000fe400078e08ff */
[----:B------:R-:W-:Y:S02]  /*1530*/  LEA.HI.X.SX32 R235, R21, R45, 0x1, P1 ;  /* 0x0000002d15eb7211 */ /* 0x000fe400008f0eff */
[-C--:B------:R-:W-:Y:S02]  /*1540*/  LEA R232, P2, R22, R161.reuse, 0x1 ;  /* 0x000000a116e87211 */ /* 0x080fe400078408ff */
[----:B------:R-:W-:Y:S02]  /*1550*/  LEA R228, P1, R24, R161, 0x1 ;  /* 0x000000a118e47211 */ /* 0x000fe400078208ff */
[----:B------:R-:W-:Y:S02]  /*1560*/  LEA R14, R39, R13, 0x1 ;  /* 0x0000000d270e7211 */ /* 0x000fe400078e08ff */
[----:B------:R-:W-:-:S02]  /*1570*/  LEA.HI.X.SX32 R233, R22, R45, 0x1, P2 ;  /* 0x0000002d16e97211 */ /* 0x000fc400010f0eff */
[----:B------:R-:W-:Y:S02]  /*1580*/  LEA.HI.X.SX32 R229, R24, R45, 0x1, P1 ;  /* 0x0000002d18e57211 */ /* 0x000fe400008f0eff */
[-C--:B------:R-:W-:Y:S02]  /*1590*/  LEA R226, P2, R25, R161.reuse, 0x1 ;  /* 0x000000a119e27211 */ /* 0x080fe400078408ff */
[-C--:B------:R-:W-:Y:S02]  /*15a0*/  LEA R222, P1, R27, R161.reuse, 0x1 ;  /* 0x000000a11bde7211 */ /* 0x080fe400078208ff */
[----:B------:R-:W-:Y:S02]  /*15b0*/  LEA R218, P0, R2, R161, 0x1 ;  /* 0x000000a102da7211 */ /* 0x000fe400078008ff */
[----:B------:R-:W-:Y:S02]  /*15c0*/  LEA R15, R39, R14, 0x1 ;  /* 0x0000000e270f7211 */ /* 0x000fe400078e08ff */
[----:B------:R-:W-:-:S02]  /*15d0*/  LEA.HI.X.SX32 R227, R25, R45, 0x1, P2 ;  /* 0x0000002d19e37211 */ /* 0x000fc400010f0eff */
[-C--:B------:R-:W-:Y:S02]  /*15e0*/  LEA.HI.X.SX32 R223, R27, R45.reuse, 0x1, P1 ;  /* 0x0000002d1bdf7211 */ /* 0x080fe400008f0eff */
[----:B------:R-:W-:Y:S02]  /*15f0*/  LEA.HI.X.SX32 R219, R2, R45, 0x1, P0 ;  /* 0x0000002d02db7211 */ /* 0x000fe400000f0eff */
[CC--:B------:R-:W-:Y:S02]  /*1600*/  LEA R220, P2, R28.reuse, R161.reuse, 0x1 ;  /* 0x000000a11cdc7211 */ /* 0x0c0fe400078408ff */
[----:B------:R-:W-:Y:S02]  /*1610*/  LEA R216, P1, R3, R161, 0x1 ;  /* 0x000000a103d87211 */ /* 0x000fe400078208ff */
[----:B------:R-:W-:Y:S02]  /*1620*/  LEA R2, R39, R15, 0x1 ;  /* 0x0000000f27027211 */ /* 0x000fe400078e08ff */
[----:B------:R-:W-:-:S02]  /*1630*/  LEA.HI.X.SX32 R221, R28, R45, 0x1, P2 ;  /* 0x0000002d1cdd7211 */ /* 0x000fc400010f0eff */
[----:B------:R-:W-:Y:S01]  /*1640*/  LEA.HI.X.SX32 R217, R3, R45, 0x1, P1 ;  /* 0x0000002d03d97211 */ /* 0x000fe200008f0eff */
[C---:B------:R-:W-:Y:S01]  /*1650*/  IMAD R3, R39.reuse, 0x2, R2 ;  /* 0x0000000227037824 */ /* 0x040fe200078e0202 */
[-C--:B------:R-:W-:Y:S02]  /*1660*/  LEA R214, P2, R4, R161.reuse, 0x1 ;  /* 0x000000a104d67211 */ /* 0x080fe400078408ff */
[----:B------:R-:W-:Y:S02]  /*1670*/  LEA R212, P0, R8, R161, 0x1 ;  /* 0x000000a108d47211 */ /* 0x000fe400078008ff */
[----:B------:R-:W-:Y:S02]  /*1680*/  LEA.HI.X.SX32 R215, R4, R45, 0x1, P2 ;  /* 0x0000002d04d77211 */ /* 0x000fe400010f0eff */
[----:B------:R-:W-:Y:S02]  /*1690*/  LEA R4, R39, R3, 0x1 ;  /* 0x0000000327047211 */ /* 0x000fe400078e08ff */
[----:B------:R-:W-:-:S02]  /*16a0*/  LEA R210, P1, R9, R161, 0x1 ;  /* 0x000000a109d27211 */ /* 0x000fc400078208ff */
[----:B------:R-:W-:Y:S02]  /*16b0*/  LEA.HI.X.SX32 R213, R8, R45, 0x1, P0 ;  /* 0x0000002d08d57211 */ /* 0x000fe400000f0eff */
[----:B------:R-:W-:Y:S02]  /*16c0*/  LEA R8, R39, R4, 0x1 ;  /* 0x0000000427087211 */ /* 0x000fe400078e08ff */
[----:B------:R-:W-:Y:S02]  /*16d0*/  LEA R208, P2, R11, R161, 0x1 ;  /* 0x000000a10bd07211 */ /* 0x000fe400078408ff */
[----:B------:R-:W-:Y:S02]  /*16e0*/  LEA.HI.X.SX32 R211, R9, R45, 0x1, P1 ;  /* 0x0000002d09d37211 */ /* 0x000fe400008f0eff */
[-C--:B------:R-:W-:Y:S02]  /*16f0*/  LEA R206, P0, R12, R161.reuse, 0x1 ;  /* 0x000000a10cce7211 */ /* 0x080fe400078008ff */
[----:B------:R-:W-:-:S02]  /*1700*/  LEA R204, P1, R13, R161, 0x1 ;  /* 0x000000a10dcc7211 */ /* 0x000fc400078208ff */
[----:B------:R-:W-:Y:S02]  /*1710*/  LEA R9, R39, R8, 0x1 ;  /* 0x0000000827097211 */ /* 0x000fe400078e08ff */
[----:B------:R-:W-:Y:S02]  /*1720*/  LEA.HI.X.SX32 R209, R11, R45, 0x1, P2 ;  /* 0x0000002d0bd17211 */ /* 0x000fe400010f0eff */
[----:B------:R-:W-:Y:S02]  /*1730*/  LEA R202, P2, R14, R161, 0x1 ;  /* 0x000000a10eca7211 */ /* 0x000fe400078408ff */
[-C--:B------:R-:W-:Y:S02]  /*1740*/  LEA.HI.X.SX32 R207, R12, R45.reuse, 0x1, P0 ;  /* 0x0000002d0ccf7211 */ /* 0x080fe400000f0eff */
[----:B------:R-:W-:Y:S02]  /*1750*/  LEA.HI.X.SX32 R205, R13, R45, 0x1, P1 ;  /* 0x0000002d0dcd7211 */ /* 0x000fe400008f0eff */
[----:B------:R-:W-:-:S02]  /*1760*/  LEA R200, P0, R15, R161, 0x1 ;  /* 0x000000a10fc87211 */ /* 0x000fc400078008ff */
[----:B------:R-:W-:Y:S02]  /*1770*/  LEA R28, P1, R2, R161, 0x1 ;  /* 0x000000a1021c7211 */ /* 0x000fe400078208ff */
[----:B------:R-:W-:Y:S02]  /*1780*/  LEA R11, R39, R9, 0x1 ;  /* 0x00000009270b7211 */ /* 0x000fe400078e08ff */
[----:B------:R-:W-:Y:S02]  /*1790*/  LEA.HI.X.SX32 R203, R14, R45, 0x1, P2 ;  /* 0x0000002d0ecb7211 */ /* 0x000fe400010f0eff */
[----:B------:R-:W-:Y:S02]  /*17a0*/  LEA R30, P2, R3, R161, 0x1 ;  /* 0x000000a1031e7211 */ /* 0x000fe400078408ff */
[-C--:B------:R-:W-:Y:S02]  /*17b0*/  LEA.HI.X.SX32 R201, R15, R45.reuse, 0x1, P0 ;  /* 0x0000002d0fc97211 */ /* 0x080fe400000f0eff */
[----:B------:R-:W-:-:S02]  /*17c0*/  LEA.HI.X.SX32 R29, R2, R45, 0x1, P1 ;  /* 0x0000002d021d7211 */ /* 0x000fc400008f0eff */
[----:B------:R-:W-:Y:S02]  /*17d0*/  LEA R2, R39, R11, 0x1 ;  /* 0x0000000b27027211 */ /* 0x000fe400078e08ff */
[C---:B------:R-:W-:Y:S02]  /*17e0*/  LEA R32, P0, R4.reuse, R161, 0x1 ;  /* 0x000000a104207211 */ /* 0x040fe400078008ff */
[-C--:B------:R-:W-:Y:S02]  /*17f0*/  LEA.HI.X.SX32 R31, R3, R45.reuse, 0x1, P2 ;  /* 0x0000002d031f7211 */ /* 0x080fe400010f0eff */
[----:B------:R-:W-:Y:S02]  /*1800*/  LEA R3, R39, R2, 0x1 ;  /* 0x0000000227037211 */ /* 0x000fe400078e08ff */
[----:B------:R-:W-:Y:S02]  /*1810*/  LEA.HI.X.SX32 R33, R4, R45, 0x1, P0 ;  /* 0x0000002d04217211 */ /* 0x000fe400000f0eff */
[----:B------:R-:W-:-:S02]  /*1820*/  LEA R38, P0, R11, R161, 0x1 ;  /* 0x000000a10b267211 */ /* 0x000fc400078008ff */
[----:B------:R-:W-:Y:S02]  /*1830*/  LEA R4, R39, R3, 0x1 ;  /* 0x0000000327047211 */ /* 0x000fe400078e08ff */
[CC--:B------:R-:W-:Y:S02]  /*1840*/  LEA R34, P1, R8.reuse, R161.reuse, 0x1 ;  /* 0x000000a108227211 */ /* 0x0c0fe400078208ff */
[----:B------:R-:W-:Y:S02]  /*1850*/  LEA R36, P2, R9, R161, 0x1 ;  /* 0x000000a109247211 */ /* 0x000fe400078408ff */
[-C--:B------:R-:W-:Y:S01]  /*1860*/  LEA.HI.X.SX32 R39, R11, R45.reuse, 0x1, P0 ;  /* 0x0000002d0b277211 */ /* 0x080fe200000f0eff */
[----:B------:R-:W-:Y:S01]  /*1870*/  IMAD R11, R7, 0x110, RZ ;  /* 0x00000110070b7824 */ /* 0x000fe200078e02ff */
[-C--:B------:R-:W-:Y:S02]  /*1880*/  LEA.HI.X.SX32 R35, R8, R45.reuse, 0x1, P1 ;  /* 0x0000002d08237211 */ /* 0x080fe400008f0eff */
[----:B------:R-:W-:-:S02]  /*1890*/  LEA.HI.X.SX32 R37, R9, R45, 0x1, P2 ;  /* 0x0000002d09257211 */ /* 0x000fc400010f0eff */
[-C--:B------:R-:W-:Y:S02]  /*18a0*/  LEA R40, P1, R2, R161.reuse, 0x1 ;  /* 0x000000a102287211 */ /* 0x080fe400078208ff */
[-C--:B------:R-:W-:Y:S02]  /*18b0*/  LEA R42, P2, R3, R161.reuse, 0x1 ;  /* 0x000000a1032a7211 */ /* 0x080fe400078408ff */
[----:B------:R-:W-:Y:S02]  /*18c0*/  LEA R160, P3, R4, R161, 0x1 ;  /* 0x000000a104a07211 */ /* 0x000fe400078608ff */
[----:B------:R-:W-:Y:S02]  /*18d0*/  LOP3.LUT R11, R11, 0x30, R44, 0x78, !PT ;  /* 0x000000300b0b7812 */ /* 0x000fe400078e782c */
[-C--:B------:R-:W-:Y:S02]  /*18e0*/  LEA.HI.X.SX32 R41, R2, R45.reuse, 0x1, P1 ;  /* 0x0000002d02297211 */ /* 0x080fe400008f0eff */
[----:B------:R-:W-:-:S02]  /*18f0*/  LEA.HI.X.SX32 R43, R3, R45, 0x1, P2 ;  /* 0x0000002d032b7211 */ /* 0x000fc400010f0eff */
[----:B------:R-:W-:Y:S01]  /*1900*/  LEA.HI.X.SX32 R161, R4, R45, 0x1, P3 ;  /* 0x0000002d04a17211 */ /* 0x000fe200018f0eff */
[----:B------:R-:W-:Y:S01]  /*1910*/  CS2R R2, SRZ ;  /* 0x0000000000027805 */ /* 0x000fe2000001ff00 */
[----:B------:R-:W-:Y:S02]  /*1920*/  LOP3.LUT R9, R10, 0x40, RZ, 0x3c, !PT ;  /* 0x000000400a097812 */ /* 0x000fe400078e3cff */
[----:B------:R-:W-:Y:S02]  /*1930*/  LOP3.LUT R7, R5, 0x20, RZ, 0x3c, !PT ;  /* 0x0000002005077812 */ /* 0x000fe400078e3cff */
[----:B------:R-:W-:Y:S02]  /*1940*/  MOV R4, 0x3f800000 ;  /* 0x3f80000000047802 */ /* 0x000fe40000000f00 */
[----:B------:R-:W-:Y:S02]  /*1950*/  MOV R14, 0xff800000 ;  /* 0xff800000000e7802 */ /* 0x000fe40000000f00 */
[----:B------:R-:W-:-:S02]  /*1960*/  MOV R8, RZ ;  /* 0x000000ff00087202 */ /* 0x000fc40000000f00 */
[----:B------:R-:W-:Y:S02]  /*1970*/  MOV R12, 0xff800000 ;  /* 0xff800000000c7802 */ /* 0x000fe40000000f00 */
[----:B------:R-:W-:Y:S02]  /*1980*/  MOV R13, 0x3f800000 ;  /* 0x3f800000000d7802 */ /* 0x000fe40000000f00 */
[C---:B------:R-:W-:Y:S02]  /*1990*/  LOP3.LUT R15, R5.reuse, 0x40, RZ, 0x3c, !PT ;  /* 0x00000040050f7812 */ /* 0x040fe400078e3cff */
[----:B------:R-:W-:Y:S02]  /*19a0*/  LOP3.LUT R9, R5, 0x60, RZ, 0x3c, !PT ;  /* 0x0000006005097812 */ /* 0x000fe400078e3cff */
[----:B------:R-:W-:Y:S02]  /*19b0*/  LOP3.LUT R7, R11, 0x40, RZ, 0x3c, !PT ;  /* 0x000000400b077812 */ /* 0x000fe400078e3cff */
.L_x_1:
[----:B------:R-:W2:Y:S04]  /*19c0*/  LDL.64 R20, [R1+0xe0] ;  /* 0x0000e00001147983 */ /* 0x000ea80000100a00 */
[----:B------:R-:W3:Y:S04]  /*19d0*/  LDL.64 R24, [R1+0xd8] ;  /* 0x0000d80001187983 */ /* 0x000ee80000100a00 */
[----:B------:R-:W4:Y:S04]  /*19e0*/  LDL.64 R26, [R1+0xd0] ;  /* 0x0000d000011a7983 */ /* 0x000f280000100a00 */
[----:B------:R-:W5:Y:S04]  /*19f0*/  LDL.64 R44, [R1+0xb0] ;  /* 0x0000b000012c7983 */ /* 0x000f680000100a00 */
        /* <DEDUP_REMOVED lines=13> */
[----:B------:R-:W5:Y:S04]  /*1ad0*/  LDL.64 R122, [R1] ;  /* 0x00000000017a7983 */ /* 0x000f680000100a00 */
[----:B------:R-:W5:Y:S04]  /*1ae0*/  LDL.64 R16, [R1+0xc8] ;  /* 0x0000c80001107983 */ /* 0x000f680000100a00 */
[----:B------:R-:W5:Y:S04]  /*1af0*/  LDL.64 R22, [R1+0xb8] ;  /* 0x0000b80001167983 */ /* 0x000f680000100a00 */
[----:B------:R-:W5:Y:S04]  /*1b00*/  LDL.64 R96, [R1+0x78] ;  /* 0x0000780001607983 */ /* 0x000f680000100a00 */
[----:B------:R-:W5:Y:S04]  /*1b10*/  LDL.64 R120, [R1+0x38] ;  /* 0x0000380001787983 */ /* 0x000f680000100a00 */
[----:B------:R-:W5:Y:S04]  /*1b20*/  LDL.64 R118, [R1+0x28] ;  /* 0x0000280001767983 */ /* 0x000f680000100a00 */
[----:B------:R-:W5:Y:S04]  /*1b30*/  LDL.64 R116, [R1+0x18] ;  /* 0x0000180001747983 */ /* 0x000f680000100a00 */
[----:B------:R-:W5:Y:S01]  /*1b40*/  LDL.64 R114, [R1+0x8] ;  /* 0x0000080001727983 */ /* 0x000f620000100a00 */
[----:B--2---:R-:W-:-:S04]  /*1b50*/  IMAD.WIDE R20, R8, 0x2, R20 ;  /* 0x0000000208147825 */ /* 0x004fc800078e0214 */
[C---:B---3--:R-:W-:Y:S01]  /*1b60*/  IMAD.WIDE R24, R8.reuse, 0x2, R24 ;  /* 0x0000000208187825 */ /* 0x048fe200078e0218 */
[----:B------:R0:W2:Y:S03]  /*1b70*/  LDG.E.U16 R7, [R20.64] ;  /* 0x0000000414077981 */ /* 0x0000a6000c1e1500 */
[C---:B----4-:R-:W-:Y:S01]  /*1b80*/  IMAD.WIDE R26, R8.reuse, 0x2, R26 ;  /* 0x00000002081a7825 */ /* 0x050fe200078e021a */
[----:B------:R1:W3:Y:S03]  /*1b90*/  LDG.E.U16 R9, [R24.64] ;  /* 0x0000000418097981 */ /* 0x0002e6000c1e1500 */
[C---:B-----5:R-:W-:Y:S01]  /*1ba0*/  IMAD.WIDE R44, R8.reuse, 0x2, R44 ;  /* 0x00000002082c7825 */ /* 0x060fe200078e022c */
[----:B------:R4:W5:Y:S04]  /*1bb0*/  LDG.E.U16 R15, [R26.64] ;  /* 0x000000041a0f7981 */ /* 0x000968000c1e1500 */
[----:B0-----:R-:W2:Y:S04]  /*1bc0*/  LDL.64 R20, [R1+0x60] ;  /* 0x0000600001147983 */ /* 0x001ea80000100a00 */
[----:B-1----:R-:W3:Y:S04]  /*1bd0*/  LDL.64 R24, [R1+0x68] ;  /* 0x0000680001187983 */ /* 0x002ee80000100a00 */
[----:B------:R0:W5:Y:S04]  /*1be0*/  LDG.E.U16 R79, [R44.64] ;  /* 0x000000042c4f7981 */ /* 0x000168000c1e1500 */
[----:B----4-:R-:W4:Y:S04]  /*1bf0*/  LDL.64 R26, [R1+0x58] ;  /* 0x00005800011a7983 */ /* 0x010f280000100a00 */
[----:B0-----:R-:W5:Y:S01]  /*1c00*/  LDL.64 R44, [R1+0x50] ;  /* 0x00005000012c7983 */ /* 0x001f620000100a00 */
[----:B------:R-:W-:-:S04]  /*1c10*/  IMAD.WIDE R46, R8, 0x2, R46 ;  /* 0x00000002082e7825 */ /* 0x000fc800078e022e */
[C---:B------:R-:W-:Y:S01]  /*1c20*/  IMAD.WIDE R48, R8.reuse, 0x2, R48 ;  /* 0x0000000208307825 */ /* 0x040fe200078e0230 */
[----:B------:R0:W5:Y:S03]  /*1c30*/  LDG.E.U16 R81, [R46.64] ;  /* 0x000000042e517981 */ /* 0x000166000c1e1500 */
        /* <DEDUP_REMOVED lines=8> */
[----:B0-----:R-:W-:-:S04]  /*1cc0*/  IMAD.WIDE R46, R8, 0x2, R108 ;  /* 0x00000002082e7825 */ /* 0x001fc800078e026c */
[C---:B-1----:R-:W-:Y:S01]  /*1cd0*/  IMAD.WIDE R48, R8.reuse, 0x2, R106 ;  /* 0x0000000208307825 */ /* 0x042fe200078e026a */
        /* <DEDUP_REMOVED lines=8> */
[----:B------:R-:W5:Y:S03]  /*1d60*/  LDG.E.U16 R99, [R98.64] ;  /* 0x0000000462637981 */ /* 0x000f66000c1e1500 */
        /* <DEDUP_REMOVED lines=8> */
[C---:B0-----:R-:W-:Y:S01]  /*1df0*/  IMAD.WIDE R76, R8.reuse, 0x2, R120 ;  /* 0x00000002084c7825 */ /* 0x041fe200078e0278 */
[----:B------:R-:W5:Y:S03]  /*1e00*/  LDG.E.U16 R23, [R22.64] ;  /* 0x0000000416177981 */ /* 0x000f66000c1e1500 */
[C---:B------:R-:W-:Y:S01]  /*1e10*/  IMAD.WIDE R46, R8.reuse, 0x2, R114 ;  /* 0x00000002082e7825 */ /* 0x040fe200078e0272 */
[----:B------:R-:W5:Y:S03]  /*1e20*/  LDG.E.U16 R97, [R96.64] ;  /* 0x0000000460617981 */ /* 0x000f66000c1e1500 */
[C---:B-1----:R-:W-:Y:S01]  /*1e30*/  IMAD.WIDE R48, R8.reuse, 0x2, R250 ;  /* 0x0000000208307825 */ /* 0x042fe200078e02fa */
[----:B------:R-:W5:Y:S03]  /*1e40*/  LDG.E.U16 R77, [R76.64] ;  /* 0x000000044c4d7981 */ /* 0x000f66000c1e1500 */
[----:B------:R-:W-:-:S05]  /*1e50*/  IMAD.WIDE R50, R8, 0x2, R246 ;  /* 0x0000000208327825 */ /* 0x000fca00078e02f6 */
[----:B------:R-:W5:Y:S01]  /*1e60*/  LDG.E.U16 R121, [R50.64] ;  /* 0x0000000432797981 */ /* 0x000f62000c1e1500 */
[----:B--2---:R-:W-:-:S04]  /*1e70*/  IMAD.WIDE R20, R8, 0x2, R20 ;  /* 0x0000000208147825 */ /* 0x004fc800078e0214 */
[C---:B---3--:R-:W-:Y:S01]  /*1e80*/  IMAD.WIDE R24, R8.reuse, 0x2, R24 ;  /* 0x0000000208187825 */ /* 0x048fe200078e0218 */
[----:B------:R0:W2:Y:S04]  /*1e90*/  LDG.E.U16 R103, [R20.64] ;  /* 0x0000000414677981 */ /* 0x0000a8000c1e1500 */
[----:B------:R1:W3:Y:S01]  /*1ea0*/  LDG.E.U16 R101, [R24.64] ;  /* 0x0000000418657981 */ /* 0x0002e2000c1e1500 */
[----:B----4-:R-:W-:-:S04]  /*1eb0*/  IMAD.WIDE R26, R8, 0x2, R26 ;  /* 0x00000002081a7825 */ /* 0x010fc800078e021a */
[C---:B-----5:R-:W-:Y:S01]  /*1ec0*/  IMAD.WIDE R44, R8.reuse, 0x2, R44 ;  /* 0x00000002082c7825 */ /* 0x060fe200078e022c */
[----:B------:R4:W5:Y:S03]  /*1ed0*/  LDG.E.U16 R105, [R26.64] ;  /* 0x000000041a697981 */ /* 0x000966000c1e1500 */
[C---:B0-----:R-:W-:Y:S01]  /*1ee0*/  IMAD.WIDE R20, R8.reuse, 0x2, R126 ;  /* 0x0000000208147825 */ /* 0x041fe200078e027e */
[----:B------:R0:W3:Y:S03]  /*1ef0*/  LDG.E.U16 R107, [R44.64] ;  /* 0x000000042c6b7981 */ /* 0x0000e6000c1e1500 */
[C---:B-1----:R-:W-:Y:S02]  /*1f00*/  IMAD.WIDE R24, R8.reuse, 0x2, R124 ;  /* 0x0000000208187825 */ /* 0x042fe400078e027c */
[----:B------:R-:W5:Y:S02]  /*1f10*/  LDG.E.U16 R21, [R20.64] ;  /* 0x0000000414157981 */ /* 0x000f64000c1e1500 */
[----:B----4-:R-:W-:-:S02]  /*1f20*/  IMAD.WIDE R26, R8, 0x2, R118 ;  /* 0x00000002081a7825 */ /* 0x010fc400078e0276 */
[----:B------:R-:W4:Y:S02]  /*1f30*/  LDG.E.U16 R25, [R24.64] ;  /* 0x0000000418197981 */ /* 0x000f24000c1e1500 */
[----:B0-----:R-:W-:Y:S02]  /*1f40*/  IMAD.WIDE R44, R8, 0x2, R116 ;  /* 0x00000002082c7825 */ /* 0x001fe400078e0274 */
[----:B------:R-:W4:Y:S04]  /*1f50*/  LDG.E.U16 R27, [R26.64] ;  /* 0x000000041a1b7981 */ /* 0x000f28000c1e1500 */
[----:B------:R-:W4:Y:S04]  /*1f60*/  LDG.E.U16 R115, [R44.64] ;  /* 0x000000042c737981 */ /* 0x000f28000c1e1500 */
[----:B------:R-:W4:Y:S04]  /*1f70*/  LDG.E.U16 R117, [R46.64] ;  /* 0x000000042e757981 */ /* 0x000f28000c1e1500 */
[----:B------:R-:W4:Y:S04]  /*1f80*/  LDG.E.U16 R119, [R48.64] ;  /* 0x0000000430777981 */ /* 0x000f28000c1e1500 */
[----:B------:R-:W-:Y:S06]  /*1f90*/  BAR.SYNC.DEFER_BLOCKING 0x0 ;  /* 0x0000000000007b1d */ /* 0x000fec0000010000 */
[----:B------:R-:W-:Y:S04]  /*1fa0*/  STS.U16 [R0], R7 ;  /* 0x0000000700007388 */ /* 0x000fe80000000400 */
[----:B------:R-:W-:Y:S04]  /*1fb0*/  STS.U16 [R0+0x400], R15 ;  /* 0x0004000f00007388 */ /* 0x000fe80000000400 */
        /* <DEDUP_REMOVED lines=9> */
[----:B------:R-:W-:Y:S01]  /*2050*/  STS.U16 [R0+0x3c00], R71 ;  /* 0x003c004700007388 */ /* 0x000fe20000000400 */
[----:B------:R-:W-:-:S03]  /*2060*/  LOP3.LUT R162, R10, 0x40, RZ, 0x3c, !PT ;  /* 0x000000400aa27812 */ /* 0x000fc600078e3cff */
[----:B--2---:R-:W-:Y:S04]  /*2070*/  STS.U16 [R0+0x2000], R103 ;  /* 0x0020006700007388 */ /* 0x004fe80000000400 */
[----:B---3--:R-:W-:Y:S04]  /*2080*/  STS.U16 [R0+0x2400], R107 ;  /* 0x0024006b00007388 */ /* 0x008fe80000000400 */
[----:B-----5:R-:W-:Y:S04]  /*2090*/  STS.U16 [R0+0x3000], R21 ;  /* 0x0030001500007388 */ /* 0x020fe80000000400 */
[----:B----4-:R-:W-:Y:S04]  /*20a0*/  STS.U16 [R0+0x3400], R25 ;  /* 0x0034001900007388 */ /* 0x010fe80000000400 */
        /* <DEDUP_REMOVED lines=16> */
[----:B------:R-:W-:Y:S06]  /*21b0*/  BAR.SYNC.DEFER_BLOCKING 0x0 ;  /* 0x0000000000007b1d */ /* 0x000fec0000010000 */
[----:B------:R-:W-:Y:S04]  /*21c0*/  LDSM.16.MT88.4 R196, [R6+0x4000] ;  /* 0x0040000006c4783b */ /* 0x000fe80000004200 */
[----:B------:R-:W0:Y:S04]  /*21d0*/  LDSM.16.M88.4 R192, [R10+0x400] ;  /* 0x000400000ac0783b */ /* 0x000e280000000200 */
[----:B------:R-:W1:Y:S04]  /*21e0*/  LDSM.16.M88.4 R44, [R10+0x800] ;  /* 0x000800000a2c783b */ /* 0x000e680000000200 */
[----:B------:R-:W2:Y:S04]  /*21f0*/  LDSM.16.M88.4 R48, [R10] ;  /* 0x000000000a30783b */ /* 0x000ea80000000200 */
[----:B------:R-:W3:Y:S04]  /*2200*/  LDSM.16.MT88.4 R20, [R6+0x4800] ;  /* 0x004800000614783b */ /* 0x000ee80000004200 */
[----:B------:R-:W4:Y:S04]  /*2210*/  LDSM.16.M88.4 R148, [R10+0x2800] ;  /* 0x002800000a94783b */ /* 0x000f280000000200 */
[----:B------:R-:W5:Y:S04]  /*2220*/  LDSM.16.M88.4 R168, [R10+0x1c00] ;  /* 0x001c00000aa8783b */ /* 0x000f680000000200 */
[----:B------:R-:W3:Y:S04]  /*2230*/  LDSM.16.M88.4 R184, [R10+0xc00] ;  /* 0x000c00000ab8783b */ /* 0x000ee80000000200 */
[----:B------:R-:W4:Y:S04]  /*2240*/  LDSM.16.M88.4 R180, [R10+0x1000] ;  /* 0x001000000ab4783b */ /* 0x000f280000000200 */
[----:B------:R-:W4:Y:S04]  /*2250*/  LDSM.16.M88.4 R176, [R10+0x1400] ;  /* 0x001400000ab0783b */ /* 0x000f280000000200 */
[----:B------:R-:W4:Y:S01]  /*2260*/  LDSM.16.M88.4 R132, [R10+0x1800] ;  /* 0x001800000a84783b */ /* 0x000f220000000200 */
[C---:B0-----:R-:W-:Y:S03]  /*2270*/  HMMA.16816.F32 R68, R196.reuse, R192, RZ ;  /* 0x000000c0c444723c */ /* 0x041fe600000018ff */
[----:B------:R-:W0:Y:S04]  /*2280*/  LDSM.16.M88.4 R124, [R10+0x2000] ;  /* 0x002000000a7c783b */ /* 0x000e280000000200 */
[----:B------:R-:W0:Y:S01]  /*2290*/  LDSM.16.M88.4 R108, [R10+0x2400] ;  /* 0x002400000a6c783b */ /* 0x000e220000000200 */
[C---:B-1----:R-:W-:Y:S03]  /*22a0*/  HMMA.16816.F32 R188, R196.reuse, R44, RZ ;  /* 0x0000002cc4bc723c */ /* 0x042fe600000018ff */
[----:B------:R-:W1:Y:S04]  /*22b0*/  LDSM.16.M88.4 R144, [R10+0x2c00] ;  /* 0x002c00000a90783b */ /* 0x000e680000000200 */
[----:B------:R-:W0:Y:S01]  /*22c0*/  LDSM.16.M88.4 R88, [R10+0x3000] ;  /* 0x003000000a58783b */ /* 0x000e220000000200 */
[----:B--2---:R-:W-:Y:S03]  /*22d0*/  HMMA.16816.F32 R76, R196, R48, RZ ;  /* 0x00000030c44c723c */ /* 0x004fe600000018ff */
[----:B------:R-:W2:Y:S04]  /*22e0*/  LDSM.16.M88.4 R80, [R10+0x3400] ;  /* 0x003400000a50783b */ /* 0x000ea80000000200 */
[----:B------:R-:W0:Y:S01]  /*22f0*/  LDSM.16.M88.4 R96, [R10+0x3800] ;  /* 0x003800000a60783b */ /* 0x000e220000000200 */
[C---:B---3--:R-:W-:Y:S03]  /*2300*/  HMMA.16816.F32 R192, R20.reuse, R194, R68 ;  /* 0x000000c214c0723c */ /* 0x048fe60000001844 */
[----:B------:R-:W3:Y:S04]  /*2310*/  LDSM.16.M88.4 R24, [R10+0x3c00] ;  /* 0x003c00000a18783b */ /* 0x000ee80000000200 */
[----:B------:R-:W-:Y:S01]  /*2320*/  LDSM.16.MT88.4 R68, [R6+0x5000] ;  /* 0x005000000644783b */ /* 0x000fe20000004200 */
[----:B------:R-:W-:Y:S03]  /*2330*/  HMMA.16816.F32 R188, R20, R46, R188 ;  /* 0x0000002e14bc723c */ /* 0x000fe600000018bc */
[----:B------:R-:W0:Y:S04]  /*2340*/  LDSM.16.M88.4 R44, [R162] ;  /* 0x00000000a22c783b */ /* 0x000e280000000200 */
[----:B------:R-:W-:Y:S01]  /*2350*/  LDSM.16.M88.4 R172, [R162+0x1800] ;  /* 0x00180000a2ac783b */ /* 0x000fe20000000200 */
[----:B----4-:R-:W-:Y:S08]  /*2360*/  HMMA.16816.F32 R104, R196, R148, RZ ;  /* 0x00000094c468723c */ /* 0x010ff000000018ff */
[C---:B------:R-:W-:Y:S11]  /*2370*/  HMMA.16816.F32 R48, R20.reuse, R50, R76 ;  /* 0x000000321430723c */ /* 0x040ff6000000184c */
[----:B------:R-:W-:Y:S05]  /*2380*/  @!UPT UIADD3 URZ, URZ, URZ, URZ ;  /* 0x0000003f3f3ff290 */ /* 0x000fea000fffe03f */
[----:B------:R-:W-:Y:S01]  /*2390*/  HMMA.16816.F32 R148, R20, R150, R104 ;  /* 0x000000961494723c */ /* 0x000fe20000001868 */
[----:B------:R-:W4:Y:S07]  /*23a0*/  LDSM.16.MT88.4 R104, [R6+0x5800] ;  /* 0x005800000668783b */ /* 0x000f2e0000004200 */
[C---:B-----5:R-:W-:Y:S08]  /*23b0*/  HMMA.16816.F32 R128, R196.reuse, R168, RZ ;  /* 0x000000a8c480723c */ /* 0x060ff000000018ff */
[C---:B------:R-:W-:Y:S08]  /*23c0*/  HMMA.16816.F32 R16, R196.reuse, R184, RZ ;  /* 0x000000b8c410723c */ /* 0x040ff000000018ff */
[C---:B------:R-:W-:Y:S08]  /*23d0*/  HMMA.16816.F32 R164, R196.reuse, R180, RZ ;  /* 0x000000b4c4a4723c */ /* 0x040ff000000018ff */
[C---:B------:R-:W-:Y:S08]  /*23e0*/  HMMA.16816.F32 R140, R196.reuse, R176, RZ ;  /* 0x000000b0c48c723c */ /* 0x040ff000000018ff */
[C---:B------:R-:W-:Y:S08]  /*23f0*/  HMMA.16816.F32 R120, R196.reuse, R132, RZ ;  /* 0x00000084c478723c */ /* 0x040ff000000018ff */
[C---:B0-----:R-:W-:Y:S08]  /*2400*/  HMMA.16816.F32 R84, R196.reuse, R124, RZ ;  /* 0x0000007cc454723c */ /* 0x041ff000000018ff */
[C---:B------:R-:W-:Y:S08]  /*2410*/  HMMA.16816.F32 R152, R196.reuse, R108, RZ ;  /* 0x0000006cc498723c */ /* 0x040ff000000018ff */
[C---:B-1----:R-:W-:Y:S08]  /*2420*/  HMMA.16816.F32 R100, R196.reuse, R144, RZ ;  /* 0x00000090c464723c */ /* 0x042ff000000018ff */
[C---:B------:R-:W-:Y:S08]  /*2430*/  HMMA.16816.F32 R116, R196.reuse, R88, RZ ;  /* 0x00000058c474723c */ /* 0x040ff000000018ff */
[C---:B--2---:R-:W-:Y:S08]  /*2440*/  HMMA.16816.F32 R112, R196.reuse, R80, RZ ;  /* 0x00000050c470723c */ /* 0x044ff000000018ff */
[C---:B------:R-:W-:Y:S08]  /*2450*/  HMMA.16816.F32 R76, R196.reuse, R96, RZ ;  /* 0x00000060c44c723c */ /* 0x040ff000000018ff */
[----:B---3--:R-:W-:Y:S08]  /*2460*/  HMMA.16816.F32 R196, R196, R24, RZ ;  /* 0x00000018c4c4723c */ /* 0x008ff000000018ff */
[----:B------:R-:W-:Y:S08]  /*2470*/  HMMA.16816.F32 R48, R68, R44, R48 ;  /* 0x0000002c4430723c */ /* 0x000ff00000001830 */
[C---:B------:R-:W-:Y:S01]  /*2480*/  HMMA.16816.F32 R168, R20.reuse, R170, R128 ;  /* 0x000000aa14a8723c */ /* 0x040fe20000001880 */
[----:B------:R-:W0:Y:S07]  /*2490*/  LDSM.16.M88.4 R128, [R162+0x3000] ;  /* 0x00300000a280783b */ /* 0x000e2e0000000200 */
[C---:B------:R-:W-:Y:S01]  /*24a0*/  HMMA.16816.F32 R176, R20.reuse, R178, R140 ;  /* 0x000000b214b0723c */ /* 0x040fe2000000188c */
[----:B------:R-:W1:Y:S07]  /*24b0*/  LDSM.16.M88.4 R140, [R162+0x2c00] ;  /* 0x002c0000a28c783b */ /* 0x000e6e0000000200 */
[C---:B------:R-:W-:Y:S01]  /*24c0*/  HMMA.16816.F32 R184, R20.reuse, R186, R16 ;  /* 0x000000ba14b8723c */ /* 0x040fe20000001810 */
[----:B------:R-:W2:Y:S07]  /*24d0*/  LDSM.16.M88.4 R16, [R162+0x400] ;  /* 0x00040000a210783b */ /* 0x000eae0000000200 */
[C---:B------:R-:W-:Y:S01]  /*24e0*/  HMMA.16816.F32 R180, R20.reuse, R182, R164 ;  /* 0x000000b614b4723c */ /* 0x040fe200000018a4 */
[----:B------:R-:W-:Y:S07]  /*24f0*/  LDSM.16.M88.4 R164, [R162+0x2000] ;  /* 0x00200000a2a4783b */ /* 0x000fee0000000200 */
[C---:B------:R-:W-:Y:S01]  /*2500*/  HMMA.16816.F32 R120, R20.reuse, R134, R120 ;  /* 0x000000861478723c */ /* 0x040fe20000001878 */
[----:B------:R-:W3:Y:S07]  /*2510*/  LDSM.16.M88.4 R132, [R162+0x1000] ;  /* 0x00100000a284783b */ /* 0x000eee0000000200 */
[C---:B------:R-:W-:Y:S01]  /*2520*/  HMMA.16816.F32 R84, R20.reuse, R126, R84 ;  /* 0x0000007e1454723c */ /* 0x040fe20000001854 */
[----:B------:R-:W-:Y:S07]  /*2530*/  LDSM.16.M88.4 R124, [R162+0x3800] ;  /* 0x00380000a27c783b */ /* 0x000fee0000000200 */
        /* <DEDUP_REMOVED lines=10> */
[----:B------:R-:W-:Y:S01]  /*25e0*/  HMMA.16816.F32 R196, R20, R26, R196 ;  /* 0x0000001a14c4723c */ /* 0x000fe200000018c4 */
[----:B------:R-:W5:Y:S04]  /*25f0*/  LDSM.16.M88.4 R20, [R162+0x800] ;  /* 0x00080000a214783b */ /* 0x000f680000000200 */
[----:B------:R-:W5:Y:S03]  /*2600*/  LDSM.16.M88.4 R24, [R162+0xc00] ;  /* 0x000c0000a218783b */ /* 0x000f660000000200 */
[----:B----4-:R-:W-:Y:S01]  /*2610*/  HMMA.16816.F32 R44, R104, R46, R48 ;  /* 0x0000002e682c723c */ /* 0x010fe20000001830 */
[----:B------:R-:W4:Y:S07]  /*2620*/  LDSM.16.M88.4 R48, [R162+0x3c00] ;  /* 0x003c0000a230783b */ /* 0x000f2e0000000200 */
[C---:B0-----:R-:W-:Y:S08]  /*2630*/  HMMA.16816.F32 R116, R68.reuse, R128, R116 ;  /* 0x000000804474723c */ /* 0x041ff00000001874 */
[C---:B-1----:R-:W-:Y:S08]  /*2640*/  HMMA.16816.F32 R144, R68.reuse, R140, R144 ;  /* 0x0000008c4490723c */ /* 0x042ff00000001890 */
[C---:B--2---:R-:W-:Y:S08]  /*2650*/  HMMA.16816.F32 R192, R68.reuse, R16, R192 ;  /* 0x0000001044c0723c */ /* 0x044ff000000018c0 */
[C---:B---3--:R-:W-:Y:S08]  /*2660*/  HMMA.16816.F32 R180, R68.reuse, R132, R180 ;  /* 0x0000008444b4723c */ /* 0x048ff000000018b4 */
[C---:B-----5:R-:W-:Y:S08]  /*2670*/  HMMA.16816.F32 R188, R68.reuse, R20, R188 ;  /* 0x0000001444bc723c */ /* 0x060ff000000018bc */
[C---:B------:R-:W-:Y:S08]  /*2680*/  HMMA.16816.F32 R184, R68.reuse, R24, R184 ;  /* 0x0000001844b8723c */ /* 0x040ff000000018b8 */
        /* <DEDUP_REMOVED lines=8> */
[----:B----4-:R-:W-:Y:S01]  /*2710*/  HMMA.16816.F32 R68, R68, R48, R196 ;  /* 0x000000304444723c */ /* 0x010fe200000018c4 */
[----:B------:R-:W-:-:S04]  /*2720*/  IMAD.WIDE R124, R2, 0x2, R238 ;  /* 0x00000002027c7825 */ /* 0x000fc800078e02ee */
[C---:B------:R-:W-:Y:S01]  /*2730*/  IMAD.WIDE R88, R2.reuse, 0x2, R234 ;  /* 0x0000000202587825 */ /* 0x040fe200078e02ea */
[----:B------:R0:W2:Y:S03]  /*2740*/  LDG.E.U16 R15, [R124.64] ;  /* 0x000000047c0f7981 */ /* 0x0000a6000c1e1500 */
[C---:B------:R-:W-:Y:S01]  /*2750*/  IMAD.WIDE R48, R2.reuse, 0x2, R244 ;  /* 0x0000000202307825 */ /* 0x040fe200078e02f4 */
[----:B------:R-:W-:Y:S01]  /*2760*/  HMMA.16816.F32 R128, R104, R130, R116 ;  /* 0x000000826880723c */ /* 0x000fe20000001874 */
[----:B------:R1:W3:Y:S04]  /*2770*/  LDG.E.U16 R9, [R88.64] ;  /* 0x0000000458097981 */ /* 0x0002e8000c1e1500 */
[----:B------:R4:W5:Y:S01]  /*2780*/  LDG.E.U16 R7, [R48.64] ;  /* 0x0000000430077981 */ /* 0x000962000c1e1500 */
[----:B0-----:R-:W-:-:S02]  /*2790*/  IMAD.WIDE R124, R2, 0x2, R230 ;  /* 0x00000002027c7825 */ /* 0x001fc400078e02e6 */
[----:B------:R-:W-:Y:S02]  /*27a0*/  HMMA.16816.F32 R140, R104, R142, R144 ;  /* 0x0000008e688c723c */ /* 0x000fe40000001890 */
[----:B----4-:R-:W-:-:S06]  /*27b0*/  IMAD.WIDE R48, R2, 0x2, R240 ;  /* 0x0000000202307825 */ /* 0x010fcc00078e02f0 */
[----:B------:R-:W-:Y:S01]  /*27c0*/  HMMA.16816.F32 R16, R104, R18, R192 ;  /* 0x000000126810723c */ /* 0x000fe200000018c0 */
[C---:B------:R-:W-:Y:S01]  /*27d0*/  IMAD.WIDE R116, R2.reuse, 0x2, R242 ;  /* 0x0000000202747825 */ /* 0x040fe200078e02f2 */
[----:B------:R0:W4:Y:S03]  /*27e0*/  LDG.E.U16 R48, [R48.64] ;  /* 0x0000000430307981 */ /* 0x000126000c1e1500 */
[----:B------:R-:W-:-:S03]  /*27f0*/  IMAD.WIDE R146, R2, 0x2, R218 ;  /* 0x0000000202927825 */ /* 0x000fc600078e02da */
[----:B------:R-:W-:Y:S01]  /*2800*/  HMMA.16816.F32 R20, R104, R22, R188 ;  /* 0x000000166814723c */ /* 0x000fe200000018bc */
[----:B------:R1:W2:Y:S01]  /*2810*/  LDG.E.U16 R117, [R116.64] ;  /* 0x0000000474757981 */ /* 0x0002a2000c1e1500 */
[----:B------:R-:W-:-:S03]  /*2820*/  IMAD.WIDE R118, R2, 0x2, R236 ;  /* 0x0000000202767825 */ /* 0x000fc600078e02ec */
[----:B------:R1:W2:Y:S03]  /*2830*/  LDG.E.U16 R146, [R146.64] ;  /* 0x0000000492927981 */ /* 0x0002a6000c1e1500 */
[C---:B------:R-:W-:Y:S01]  /*2840*/  HMMA.16816.F32 R24, R104.reuse, R26, R184 ;  /* 0x0000001a6818723c */ /* 0x040fe200000018b8 */
[----:B0-----:R0:W2:Y:S04]  /*2850*/  LDG.E.U16 R49, [R124.64] ;  /* 0x000000047c317981 */ /* 0x0010a8000c1e1500 */
[----:B-1----:R1:W2:Y:S03]  /*2860*/  LDG.E.U16 R116, [R118.64] ;  /* 0x0000000476747981 */ /* 0x0022a6000c1e1500 */
[C---:B------:R-:W-:Y:S08]  /*2870*/  HMMA.16816.F32 R132, R104.reuse, R134, R180 ;  /* 0x000000866884723c */ /* 0x040ff000000018b4 */
[----:B------:R-:W-:Y:S01]  /*2880*/  HMMA.16816.F32 R76, R104, R78, R176 ;  /* 0x0000004e684c723c */ /* 0x000fe200000018b0 */
[----:B-1----:R-:W-:-:S07]  /*2890*/  IMAD.WIDE R118, R2, 0x2, R226 ;  /* 0x0000000202767825 */ /* 0x002fce00078e02e2 */
[C---:B------:R-:W-:Y:S08]  /*28a0*/  HMMA.16816.F32 R120, R104.reuse, R174, R120 ;  /* 0x000000ae6878723c */ /* 0x040ff00000001878 */
[C---:B------:R-:W-:Y:S08]  /*28b0*/  HMMA.16816.F32 R80, R104.reuse, R82, R168 ;  /* 0x000000526850723c */ /* 0x040ff000000018a8 */
[C---:B------:R-:W-:Y:S08]  /*28c0*/  HMMA.16816.F32 R84, R104.reuse, R166, R84 ;  /* 0x000000a66854723c */ /* 0x040ff00000001854 */
[C---:B------:R-:W-:Y:S08]  /*28d0*/  HMMA.16816.F32 R108, R104.reuse, R110, R152 ;  /* 0x0000006e686c723c */ /* 0x040ff00000001898 */
[C---:B------:R-:W-:Y:S08]  /*28e0*/  HMMA.16816.F32 R100, R104.reuse, R102, R148 ;  /* 0x000000666864723c */ /* 0x040ff00000001894 */
[C---:B------:R-:W-:Y:S08]  /*28f0*/  HMMA.16816.F32 R88, R104.reuse, R90, R112 ;  /* 0x0000005a6858723c */ /* 0x040ff00000001870 */
[----:B0-----:R-:W-:Y:S01]  /*2900*/  HMMA.16816.F32 R124, R104, R126, R96 ;  /* 0x0000007e687c723c */ /* 0x001fe20000001860 */
[----:B------:R-:W-:-:S07]  /*2910*/  IMAD.WIDE R112, R2, 0x2, R232 ;  /* 0x0000000202707825 */ /* 0x000fce00078e02e8 */
[----:B------:R-:W-:Y:S01]  /*2920*/  HMMA.16816.F32 R104, R104, R50, R68 ;  /* 0x000000326868723c */ /* 0x000fe20000001844 */
[C---:B------:R-:W-:Y:S01]  /*2930*/  IMAD.WIDE R98, R2.reuse, 0x2, R220 ;  /* 0x0000000202627825 */ /* 0x040fe200078e02dc */
[----:B------:R0:W2:Y:S05]  /*2940*/  LDG.E.U16 R112, [R112.64] ;  /* 0x0000000470707981 */ /* 0x0000aa000c1e1500 */
[C---:B------:R-:W-:Y:S01]  /*2950*/  IMAD.WIDE R68, R2.reuse, 0x2, R212 ;  /* 0x0000000202447825 */ /* 0x040fe200078e02d4 */
[----:B------:R1:W2:Y:S03]  /*2960*/  LDG.E.U16 R98, [R98.64] ;  /* 0x0000000462627981 */ /* 0x0002a6000c1e1500 */
[C---:B------:R-:W-:Y:S01]  /*2970*/  IMAD.WIDE R50, R2.reuse, 0x2, R214 ;  /* 0x0000000202327825 */ /* 0x040fe200078e02d6 */
[----:B------:R1:W2:Y:S03]  /*2980*/  LDG.E.U16 R147, [R68.64] ;  /* 0x0000000444937981 */ /* 0x0002a6000c1e1500 */
[C---:B------:R-:W-:Y:S01]  /*2990*/  IMAD.WIDE R70, R2.reuse, 0x2, R216 ;  /* 0x0000000202467825 */ /* 0x040fe200078e02d8 */
[----:B0-----:R0:W2:Y:S03]  /*29a0*/  LDG.E.U16 R113, [R118.64] ;  /* 0x0000000476717981 */ /* 0x0010a6000c1e1500 */
[C---:B------:R-:W-:Y:S01]  /*29b0*/  IMAD.WIDE R114, R2.reuse, 0x2, R228 ;  /* 0x0000000202727825 */ /* 0x040fe200078e02e4 */
[----:B-1----:R1:W2:Y:S03]  /*29c0*/  LDG.E.U16 R99, [R70.64] ;  /* 0x0000000446637981 */ /* 0x0022a6000c1e1500 */
[C---:B------:R-:W-:Y:S01]  /*29d0*/  IMAD.WIDE R68, R2.reuse, 0x2, R206 ;  /* 0x0000000202447825 */ /* 0x040fe200078e02ce */
[----:B------:R1:W2:Y:S03]  /*29e0*/  LDG.E.U16 R50, [R50.64] ;  /* 0x0000000432327981 */ /* 0x0002a6000c1e1500 */
[C---:B------:R-:W-:Y:S01]  /*29f0*/  IMAD.WIDE R96, R2.reuse, 0x2, R224 ;  /* 0x0000000202607825 */ /* 0x040fe200078e02e0 */
[----:B------:R1:W2:Y:S03]  /*2a00*/  LDG.E.U16 R114, [R114.64] ;  /* 0x0000000472727981 */ /* 0x0002a6000c1e1500 */
[----:B0-----:R-:W-:-:S02]  /*2a10*/  IMAD.WIDE R118, R2, 0x2, R222 ;  /* 0x0000000202767825 */ /* 0x001fc400078e02de */
[----:B------:R0:W2:Y:S02]  /*2a20*/  LDG.E.U16 R97, [R96.64] ;  /* 0x0000000460617981 */ /* 0x0000a4000c1e1500 */
[C---:B-1----:R-:W-:Y:S02]  /*2a30*/  IMAD.WIDE R70, R2.reuse, 0x2, R208 ;  /* 0x0000000202467825 */ /* 0x042fe400078e02d0 */
[----:B------:R1:W2:Y:S02]  /*2a40*/  LDG.E.U16 R51, [R68.64] ;  /* 0x0000000444337981 */ /* 0x0002a4000c1e1500 */
[C---:B------:R-:W-:Y:S02]  /*2a50*/  IMAD.WIDE R144, R2.reuse, 0x2, R210 ;  /* 0x0000000202907825 */ /* 0x040fe400078e02d2 */
[----:B------:R1:W2:Y:S04]  /*2a60*/  LDG.E.U16 R115, [R70.64] ;  /* 0x0000000446737981 */ /* 0x0002a8000c1e1500 */
[----:B0-----:R0:W3:Y:S01]  /*2a70*/  LDG.E.U16 R96, [R118.64] ;  /* 0x0000000476607981 */ /* 0x0010e2000c1e1500 */
[----:B-1----:R-:W-:-:S03]  /*2a80*/  IMAD.WIDE R68, R2, 0x2, R204 ;  /* 0x0000000202447825 */ /* 0x002fc600078e02cc */
[----:B------:R1:W3:Y:S01]  /*2a90*/  LDG.E.U16 R144, [R144.64] ;  /* 0x0000000490907981 */ /* 0x0002e2000c1e1500 */
[----:B------:R-:W-:-:S03]  /*2aa0*/  IMAD.WIDE R70, R2, 0x2, R202 ;  /* 0x0000000202467825 */ /* 0x000fc600078e02ca */
[----:B------:R1:W3:Y:S01]  /*2ab0*/  LDG.E.U16 R150, [R68.64] ;  /* 0x0000000444967981 */ /* 0x0002e2000c1e1500 */
[----:B0-----:R-:W-:-:S03]  /*2ac0*/  IMAD.WIDE R118, R2, 0x2, R200 ;  /* 0x0000000202767825 */ /* 0x001fc600078e02c8 */
[----:B-1----:R0:W3:Y:S01]  /*2ad0*/  LDG.E.U16 R145, [R70.64] ;  /* 0x0000000446917981 */ /* 0x0020e2000c1e1500 */
[----:B------:R-:W-:-:S03]  /*2ae0*/  IMAD.WIDE R68, R2, 0x2, R28 ;  /* 0x0000000202447825 */ /* 0x000fc600078e021c */
[----:B------:R1:W3:Y:S04]  /*2af0*/  LDG.E.U16 R148, [R118.64] ;  /* 0x0000000476947981 */ /* 0x0002e8000c1e1500 */
[----:B------:R1:W3:Y:S01]  /*2b00*/  LDG.E.U16 R149, [R68.64] ;  /* 0x0000000444957981 */ /* 0x0002e2000c1e1500 */
[----:B0-----:R-:W-:-:S04]  /*2b10*/  IMAD.WIDE R70, R2, 0x2, R30 ;  /* 0x0000000202467825 */ /* 0x001fc800078e021e */
[C---:B-1----:R-:W-:Y:S01]  /*2b20*/  IMAD.WIDE R118, R2.reuse, 0x2, R38 ;  /* 0x0000000202767825 */ /* 0x042fe200078e0226 */
[----:B------:R0:W4:Y:S03]  /*2b30*/  LDG.E.U16 R153, [R70.64] ;  /* 0x0000000446997981 */ /* 0x000126000c1e1500 */
[C---:B------:R-:W-:Y:S01]  /*2b40*/  IMAD.WIDE R68, R2.reuse, 0x2, R32 ;  /* 0x0000000202447825 */ /* 0x040fe200078e0220 */
[----:B------:R1:W4:Y:S04]  /*2b50*/  LDG.E.U16 R155, [R118.64] ;  /* 0x00000004769b7981 */ /* 0x000328000c1e1500 */
[----:B------:R1:W4:Y:S01]  /*2b60*/  LDG.E.U16 R152, [R68.64] ;  /* 0x0000000444987981 */ /* 0x000322000c1e1500 */
[----:B0-----:R-:W-:-:S05]  /*2b70*/  IMAD.WIDE R70, R2, 0x2, R34 ;  /* 0x0000000202467825 */ /* 0x001fca00078e0222 */
[----:B------:R0:W4:Y:S01]  /*2b80*/  LDG.E.U16 R151, [R70.64] ;  /* 0x0000000446977981 */ /* 0x000122000c1e1500 */
[----:B-1----:R-:W-:-:S06]  /*2b90*/  IMAD.WIDE R68, R2, 0x2, R40 ;  /* 0x0000000202447825 */ /* 0x002fcc00078e0228 */
[----:B------:R1:W4:Y:S01]  /*2ba0*/  LDG.E.U16 R68, [R68.64] ;  /* 0x0000000444447981 */ /* 0x000322000c1e1500 */
[----:B0-----:R-:W-:-:S04]  /*2bb0*/  IMAD.WIDE R70, R2, 0x2, R42 ;  /* 0x0000000202467825 */ /* 0x001fc800078e022a */
[C---:B------:R-:W-:Y:S02]  /*2bc0*/  IMAD.WIDE R118, R2.reuse, 0x2, R36 ;  /* 0x0000000202767825 */ /* 0x040fe400078e0224 */
[----:B------:R0:W4:Y:S04]  /*2bd0*/  LDG.E.U16 R70, [R70.64] ;  /* 0x0000000446467981 */ /* 0x000128000c1e1500 */
[----:B------:R0:W4:Y:S02]  /*2be0*/  LDG.E.U16 R154, [R118.64] ;  /* 0x00000004769a7981 */ /* 0x000124000c1e1500 */
[----:B0-----:R-:W-:-:S06]  /*2bf0*/  IMAD.WIDE R118, R2, 0x2, R160 ;  /* 0x0000000202767825 */ /* 0x001fcc00078e02a0 */
[----:B------:R0:W4:Y:S01]  /*2c00*/  LDG.E.U16 R118, [R118.64] ;  /* 0x0000000476767981 */ /* 0x000122000c1e1500 */
[----:B-1----:R-:W-:Y:S02]  /*2c10*/  FMUL R69, R44, c[0x0][0x188] ;  /* 0x000062002c457a20 */ /* 0x002fe40000400000 */
[----:B------:R-:W-:Y:S01]  /*2c20*/  FMUL R71, R45, c[0x0][0x188] ;  /* 0x000062002d477a20 */ /* 0x000fe20000400000 */
[----:B------:R-:W-:Y:S04]  /*2c30*/  BAR.SYNC.DEFER_BLOCKING 0x0 ;  /* 0x0000000000007b1d */ /* 0x000fe80000010000 */
[----:B------:R-:W-:Y:S01]  /*2c40*/  FMNMX R69, R69, R71, !PT ;  /* 0x0000004745457209 */ /* 0x000fe20007800000 */
[----:B------:R-:W-:Y:S02]  /*2c50*/  FMUL R71, R16, c[0x0][0x188] ;  /* 0x0000620010477a20 */ /* 0x000fe40000400000 */
[----:B0-----:R-:W-:-:S03]  /*2c60*/  FMUL R119, R17, c[0x0][0x188] ;  /* 0x0000620011777a20 */ /* 0x001fc60000400000 */
[----:B------:R-:W-:Y:S01]  /*2c70*/  FMNMX R69, R71, R69, !PT ;  /* 0x0000004547457209 */ /* 0x000fe20007800000 */
[----:B------:R-:W-:Y:S02]  /*2c80*/  FMUL R71, R20, c[0x0][0x188] ;  /* 0x0000620014477a20 */ /* 0x000fe40000400000 */
[----:B------:R-:W-:Y:S01]  /*2c90*/  FMUL R162, R47, c[0x0][0x188] ;  /* 0x000062002fa27a20 */ /* 0x000fe20000400000 */
[----:B------:R-:W-:Y:S01]  /*2ca0*/  FMNMX R119, R119, R69, !PT ;  /* 0x0000004577777209 */ /* 0x000fe20007800000 */
[----:B------:R-:W-:-:S03]  /*2cb0*/  FMUL R69, R46, c[0x0][0x188] ;  /* 0x000062002e457a20 */ /* 0x000fc60000400000 */
[----:B------:R-:W-:Y:S01]  /*2cc0*/  FMNMX R119, R71, R119, !PT ;  /* 0x0000007747777209 */ /* 0x000fe20007800000 */
        /* <DEDUP_REMOVED lines=109> */
[----:B------:R-:W-:-:S04]  /*33a0*/  FMNMX R69, R162, R69, !PT ;  /* 0x00000045a2457209 */ /* 0x000fc80007800000 */
[----:B------:R-:W-:Y:S01]  /*33b0*/  FMNMX R69, R71, R69, !PT ;  /* 0x0000004547457209 */ /* 0x000fe20007800000 */
[----:B------:R-:W-:-:S05]  /*33c0*/  FMUL R71, R106, c[0x0][0x188] ;  /* 0x000062006a477a20 */ /* 0x000fca0000400000 */
[----:B------:R-:W-:Y:S01]  /*33d0*/  FMNMX R69, R71, R69, !PT ;  /* 0x0000004547457209 */ /* 0x000fe20007800000 */
[----:B------:R-:W-:-:S05]  /*33e0*/  FMUL R71, R107, c[0x0][0x188] ;  /* 0x000062006b477a20 */ /* 0x000fca0000400000 */
[----:B------:R-:W-:Y:S01]  /*33f0*/  FMNMX R69, R71, R69, !PT ;  /* 0x0000004547457209 */ /* 0x000fe20007800000 */
[----:B------:R-:W0:Y:S04]  /*3400*/  SHFL.BFLY PT, R162, R119, 0x2, 0x1f ;  /* 0x0c401f0077a27f89 */ /* 0x000e2800000e0000 */
[----:B------:R-:W1:Y:S01]  /*3410*/  SHFL.BFLY PT, R71, R69, 0x2, 0x1f ;  /* 0x0c401f0045477f89 */ /* 0x000e6200000e0000 */
[----:B------:R-:W-:-:S03]  /*3420*/  LOP3.LUT R172, R5, 0x20, RZ, 0x3c, !PT ;  /* 0x0000002005ac7812 */ /* 0x000fc600078e3cff */
[----:B-----5:R-:W-:Y:S04]  /*3430*/  STS.U16 [R5], R7 ;  /* 0x0000000705007388 */ /* 0x020fe80000000400 */
[----:B--2---:R-:W-:Y:S04]  /*3440*/  STS.U16 [R5+0x800], R116 ;  /* 0x0008007405007388 */ /* 0x004fe80000000400 */
[----:B------:R-:W-:Y:S01]  /*3450*/  STS.U16 [R5+0x1000], R114 ;  /* 0x0010007205007388 */ /* 0x000fe20000000400 */
[----:B0-----:R-:W-:Y:S02]  /*3460*/  FMNMX R162, R119, R162, !PT ;  /* 0x000000a277a27209 */ /* 0x001fe40007800000 */
[----:B-1----:R-:W-:-:S03]  /*3470*/  FMNMX R71, R69, R71, !PT ;  /* 0x0000004745477209 */ /* 0x002fc60007800000 */
[----:B------:R-:W0:Y:S04]  /*3480*/  SHFL.BFLY PT, R119, R162, 0x1, 0x1f ;  /* 0x0c201f00a2777f89 */ /* 0x000e2800000e0000 */
[----:B------:R-:W1:Y:S04]  /*3490*/  SHFL.BFLY PT, R69, R71, 0x1, 0x1f ;  /* 0x0c201f0047457f89 */ /* 0x000e6800000e0000 */
[----:B------:R-:W-:Y:S04]  /*34a0*/  STS.U16 [R5+0x1800], R98 ;  /* 0x0018006205007388 */ /* 0x000fe80000000400 */
[----:B------:R-:W-:Y:S04]  /*34b0*/  STS.U16 [R5+0x2000], R147 ;  /* 0x0020009305007388 */ /* 0x000fe80000000400 */
[----:B---3--:R-:W-:Y:S04]  /*34c0*/  STS.U16 [R5+0x2800], R150 ;  /* 0x0028009605007388 */ /* 0x008fe80000000400 */
[----:B----4-:R-:W-:Y:S04]  /*34d0*/  STS.U16 [R5+0x3000], R153 ;  /* 0x0030009905007388 */ /* 0x010fe80000000400 */
[----:B------:R-:W-:Y:S01]  /*34e0*/  STS.U16 [R5+0x3800], R155 ;  /* 0x0038009b05007388 */ /* 0x000fe20000000400 */
[----:B------:R-:W-:-:S03]  /*34f0*/  LOP3.LUT R163, R5, 0x40, RZ, 0x3c, !PT ;  /* 0x0000004005a37812 */ /* 0x000fc600078e3cff */
[----:B------:R-:W-:Y:S04]  /*3500*/  STS.U16 [R172+0x200], R117 ;  /* 0x00020075ac007388 */ /* 0x000fe80000000400 */
[----:B------:R-:W-:Y:S04]  /*3510*/  STS.U16 [R172+0xa00], R9 ;  /* 0x000a0009ac007388 */ /* 0x000fe80000000400 */
[----:B------:R-:W-:Y:S04]  /*3520*/  STS.U16 [R172+0x1200], R113 ;  /* 0x00120071ac007388 */ /* 0x000fe80000000400 */
[----:B------:R-:W-:Y:S04]  /*3530*/  STS.U16 [R172+0x1a00], R146 ;  /* 0x001a0092ac007388 */ /* 0x000fe80000000400 */
[----:B------:R-:W-:Y:S04]  /*3540*/  STS.U16 [R172+0x2200], R144 ;  /* 0x00220090ac007388 */ /* 0x000fe80000000400 */
[----:B------:R-:W-:Y:S04]  /*3550*/  STS.U16 [R172+0x2a00], R145 ;  /* 0x002a0091ac007388 */ /* 0x000fe80000000400 */
[----:B------:R-:W-:Y:S04]  /*3560*/  STS.U16 [R172+0x3200], R152 ;  /* 0x00320098ac007388 */ /* 0x000fe80000000400 */
[----:B------:R2:W-:Y:S04]  /*3570*/  STS.U16 [R172+0x3a00], R68 ;  /* 0x003a0044ac007388 */ /* 0x0005e80000000400 */
[----:B------:R-:W-:Y:S04]  /*3580*/  STS.U16 [R163+0x400], R48 ;  /* 0x00040030a3007388 */ /* 0x000fe80000000400 */
[----:B------:R-:W-:Y:S01]  /*3590*/  STS.U16 [R163+0xc00], R112 ;  /* 0x000c0070a3007388 */ /* 0x000fe20000000400 */
[----:B--2---:R-:W-:-:S03]  /*35a0*/  LOP3.LUT R172, R5, 0x60, RZ, 0x3c, !PT ;  /* 0x0000006005ac7812 */ /* 0x004fc600078e3cff */
[----:B------:R-:W-:Y:S04]  /*35b0*/  STS.U16 [R163+0x1400], R97 ;  /* 0x00140061a3007388 */ /* 0x000fe80000000400 */
[----:B------:R-:W-:Y:S04]  /*35c0*/  STS.U16 [R163+0x1c00], R99 ;  /* 0x001c0063a3007388 */ /* 0x000fe80000000400 */
[----:B------:R-:W-:Y:S04]  /*35d0*/  STS.U16 [R163+0x2400], R115 ;  /* 0x00240073a3007388 */ /* 0x000fe80000000400 */
[----:B------:R-:W-:Y:S04]  /*35e0*/  STS.U16 [R163+0x2c00], R148 ;  /* 0x002c0094a3007388 */ /* 0x000fe80000000400 */
[----:B------:R-:W-:Y:S04]  /*35f0*/  STS.U16 [R163+0x3400], R151 ;  /* 0x00340097a3007388 */ /* 0x000fe80000000400 */
[----:B------:R2:W-:Y:S04]  /*3600*/  STS.U16 [R163+0x3c00], R70 ;  /* 0x003c0046a3007388 */ /* 0x0005e80000000400 */
[----:B------:R-:W-:Y:S04]  /*3610*/  STS.U16 [R172+0x600], R15 ;  /* 0x0006000fac007388 */ /* 0x000fe80000000400 */
[----:B------:R-:W-:Y:S04]  /*3620*/  STS.U16 [R172+0xe00], R49 ;  /* 0x000e0031ac007388 */ /* 0x000fe80000000400 */
[----:B------:R-:W-:Y:S01]  /*3630*/  STS.U16 [R172+0x1600], R96 ;  /* 0x00160060ac007388 */ /* 0x000fe20000000400 */
[----:B0-----:R-:W-:-:S03]  /*3640*/  FMNMX R7, R162, R119, !PT ;  /* 0x00000077a2077209 */ /* 0x001fc60007800000 */
[----:B------:R-:W-:Y:S01]  /*3650*/  STS.U16 [R172+0x1e00], R50 ;  /* 0x001e0032ac007388 */ /* 0x000fe20000000400 */
[----:B-1----:R-:W-:-:S03]  /*3660*/  FMNMX R9, R71, R69, !PT ;  /* 0x0000004547097209 */ /* 0x002fc60007800000 */
[----:B------:R-:W-:Y:S04]  /*3670*/  STS.U16 [R172+0x2600], R51 ;  /* 0x00260033ac007388 */ /* 0x000fe80000000400 */
[----:B------:R-:W-:Y:S04]  /*3680*/  STS.U16 [R172+0x2e00], R149 ;  /* 0x002e0095ac007388 */ /* 0x000fe80000000400 */
[----:B------:R-:W-:Y:S01]  /*3690*/  STS.U16 [R172+0x3600], R154 ;  /* 0x0036009aac007388 */ /* 0x000fe20000000400 */
[----:B------:R-:W-:-:S03]  /*36a0*/  FMNMX R7, R7, R14, !PT ;  /* 0x0000000e07077209 */ /* 0x000fc60007800000 */
[----:B------:R0:W-:Y:S01]  /*36b0*/  STS.U16 [R172+0x3e00], R118 ;  /* 0x003e0076ac007388 */ /* 0x0001e20000000400 */
[----:B------:R-:W-:-:S03]  /*36c0*/  FMNMX R9, R9, R12, !PT ;  /* 0x0000000c09097209 */ /* 0x000fc60007800000 */
[----:B------:R-:W-:Y:S01]  /*36d0*/  BAR.SYNC.DEFER_BLOCKING 0x0 ;  /* 0x0000000000007b1d */ /* 0x000fe20000010000 */
[----:B------:R-:W-:Y:S02]  /*36e0*/  FADD R14, -R7, R14 ;  /* 0x0000000e070e7221 */ /* 0x000fe40000000100 */
[----:B------:R-:W-:Y:S02]  /*36f0*/  FADD R12, -R9, R12 ;  /* 0x0000000c090c7221 */ /* 0x000fe40000000100 */
[----:B------:R-:W-:Y:S02]  /*3700*/  FFMA R44, R44, c[0x0][0x188], -R7 ;  /* 0x000062002c2c7a23 */ /* 0x000fe40000000807 */
[----:B------:R-:W-:Y:S02]  /*3710*/  FMUL R14, R14, 1.4426950216293334961 ;  /* 0x3fb8aa3b0e0e7820 */ /* 0x000fe40000400000 */
[----:B------:R-:W-:Y:S02]  /*3720*/  FMUL R12, R12, 1.4426950216293334961 ;  /* 0x3fb8aa3b0c0c7820 */ /* 0x000fe40000400000 */
[----:B------:R-:W-:-:S02]  /*3730*/  FMUL R44, R44, 1.4426950216293334961 ;  /* 0x3fb8aa3b2c2c7820 */ /* 0x000fc40000400000 */
[--C-:B------:R-:W-:Y:S02]  /*3740*/  FFMA R45, R45, c[0x0][0x188], -R7.reuse ;  /* 0x000062002d2d7a23 */ /* 0x100fe40000000807 */
[----:B------:R-:W-:Y:S02]  /*3750*/  FFMA R16, R16, c[0x0][0x188], -R7 ;  /* 0x0000620010107a23 */ /* 0x000fe40000000807 */
[--C-:B------:R-:W-:Y:S02]  /*3760*/  FFMA R46, R46, c[0x0][0x188], -R9.reuse ;  /* 0x000062002e2e7a23 */ /* 0x100fe40000000809 */
[----:B------:R-:W-:Y:S01]  /*3770*/  FFMA R47, R47, c[0x0][0x188], -R9 ;  /* 0x000062002f2f7a23 */ /* 0x000fe20000000809 */
[----:B------:R1:W-:Y:S01]  /*3780*/  MUFU.EX2 R165, R44 ;  /* 0x0000002c00a57308 */ /* 0x0003e20000000800 */
[----:B------:R-:W-:Y:S02]  /*3790*/  FMUL R45, R45, 1.4426950216293334961 ;  /* 0x3fb8aa3b2d2d7820 */ /* 0x000fe40000400000 */
[----:B------:R-:W-:Y:S01]  /*37a0*/  FMUL R46, R46, 1.4426950216293334961 ;  /* 0x3fb8aa3b2e2e7820 */ /* 0x000fe20000400000 */
[----:B------:R-:W-:Y:S01]  /*37b0*/  LDSM.16.M88.4 R48, [R11] ;  /* 0x000000000b30783b */ /* 0x000fe20000000200 */
[----:B------:R-:W-:-:S03]  /*37c0*/  FMUL R47, R47, 1.4426950216293334961 ;  /* 0x3fb8aa3b2f2f7820 */ /* 0x000fc60000400000 */
[----:B------:R-:W3:Y:S01]  /*37d0*/  MUFU.EX2 R14, R14 ;  /* 0x0000000e000e7308 */ /* 0x000ee20000000800 */
[----:B-1----:R-:W-:Y:S01]  /*37e0*/  FMUL R44, R16, 1.4426950216293334961 ;  /* 0x3fb8aa3b102c7820 */ /* 0x002fe20000400000 */
[----:B------:R-:W-:Y:S01]  /*37f0*/  LDSM.16.M88.4 R68, [R11+0x1000] ;  /* 0x001000000b44783b */ /* 0x000fe20000000200 */
[----:B------:R-:W-:Y:S02]  /*3800*/  FFMA R16, R17, c[0x0][0x188], -R7 ;  /* 0x0000620011107a23 */ /* 0x000fe40000000807 */
[--C-:B------:R-:W-:Y:S01]  /*3810*/  FFMA R18, R18, c[0x0][0x188], -R9.reuse ;  /* 0x0000620012127a23 */ /* 0x100fe20000000809 */
[----:B------:R-:W-:Y:S02]  /*3820*/  LDSM.16.M88.4 R152, [R11+0x3800] ;  /* 0x003800000b98783b */ /* 0x000fe40000000200 */
[----:B------:R-:W0:Y:S08]  /*3830*/  MUFU.EX2 R12, R12 ;  /* 0x0000000c000c7308 */ /* 0x000e300000000800 */
[----:B------:R-:W1:Y:S08]  /*3840*/  MUFU.EX2 R164, R45 ;  /* 0x0000002d00a47308 */ /* 0x000e700000000800 */
[----:B------:R-:W-:Y:S08]  /*3850*/  MUFU.EX2 R17, R44 ;  /* 0x0000002c00117308 */ /* 0x000ff00000000800 */
[----:B--2---:R-:W-:Y:S08]  /*3860*/  MUFU.EX2 R163, R46 ;  /* 0x0000002e00a37308 */ /* 0x004ff00000000800 */
[----:B------:R2:W4:Y:S01]  /*3870*/  MUFU.EX2 R162, R47 ;  /* 0x0000002f00a27308 */ /* 0x0005220000000800 */
[----:B------:R-:W-:Y:S01]  /*3880*/  FFMA R19, R19, c[0x0][0x188], -R9 ;  /* 0x0000620013137a23 */ /* 0x000fe20000000809 */
[----:B--2---:R-:W2:Y:S01]  /*3890*/  LDSM.16.M88.4 R44, [R11+0x800] ;  /* 0x000800000b2c783b */ /* 0x004ea20000000200 */
[----:B---3--:R-:W-:-:S02]  /*38a0*/  FMUL R116, R14, R92 ;  /* 0x0000005c0e747220 */ /* 0x008fc40000400000 */
[----:B------:R-:W-:Y:S02]  /*38b0*/  FMUL R117, R14, R93 ;  /* 0x0000005d0e757220 */ /* 0x000fe40000400000 */
[C---:B0-----:R-:W-:Y:S02]  /*38c0*/  FMUL R118, R12.reuse, R94 ;  /* 0x0000005e0c767220 */ /* 0x041fe40000400000 */
[----:B------:R-:W-:Y:S02]  /*38d0*/  FMUL R119, R12, R95 ;  /* 0x0000005f0c777220 */ /* 0x000fe40000400000 */
[C---:B------:R-:W-:Y:S02]  /*38e0*/  FMUL R144, R14.reuse, R64 ;  /* 0x000000400e907220 */ /* 0x040fe40000400000 */
[----:B------:R-:W-:Y:S02]  /*38f0*/  FMUL R145, R14, R65 ;  /* 0x000000410e917220 */ /* 0x000fe40000400000 */
[----:B------:R-:W-:-:S02]  /*3900*/  FMUL R146, R12, R66 ;  /* 0x000000420c927220 */ /* 0x000fc40000400000 */
[----:B------:R-:W-:Y:S02]  /*3910*/  FMUL R147, R12, R67 ;  /* 0x000000430c937220 */ /* 0x000fe40000400000 */
[C---:B------:R-:W-:Y:S01]  /*3920*/  FMUL R112, R14.reuse, R60 ;  /* 0x0000003c0e707220 */ /* 0x040fe20000400000 */
[----:B------:R-:W0:Y:S01]  /*3930*/  LDSM.16.M88.4 R64, [R11+0x1800] ;  /* 0x001800000b40783b */ /* 0x000e220000000200 */
[----:B------:R-:W-:Y:S02]  /*3940*/  FMUL R113, R14, R61 ;  /* 0x0000003d0e717220 */ /* 0x000fe40000400000 */
[C---:B------:R-:W-:Y:S02]  /*3950*/  FMUL R114, R12.reuse, R62 ;  /* 0x0000003e0c727220 */ /* 0x040fe40000400000 */
[----:B------:R-:W-:Y:S02]  /*3960*/  FMUL R115, R12, R63 ;  /* 0x0000003f0c737220 */ /* 0x000fe40000400000 */
[C---:B------:R-:W-:Y:S01]  /*3970*/  FMUL R96, R14.reuse, R56 ;  /* 0x000000380e607220 */ /* 0x040fe20000400000 */
[----:B------:R-:W3:Y:S01]  /*3980*/  LDSM.16.M88.4 R60, [R11+0x2000] ;  /* 0x002000000b3c783b */ /* 0x000ee20000000200 */
[----:B------:R-:W-:-:S02]  /*3990*/  FMUL R97, R14, R57 ;  /* 0x000000390e617220 */ /* 0x000fc40000400000 */
[C---:B------:R-:W-:Y:S02]  /*39a0*/  FMUL R98, R12.reuse, R58 ;  /* 0x0000003a0c627220 */ /* 0x040fe40000400000 */
[----:B------:R-:W-:Y:S02]  /*39b0*/  FMUL R99, R12, R59 ;  /* 0x0000003b0c637220 */ /* 0x000fe40000400000 */
[C---:B------:R-:W-:Y:S01]  /*39c0*/  FMUL R92, R14.reuse, R52 ;  /* 0x000000340e5c7220 */ /* 0x040fe20000400000 */
[----:B------:R-:W5:Y:S01]  /*39d0*/  LDSM.16.M88.4 R56, [R11+0x2800] ;  /* 0x002800000b38783b */ /* 0x000f620000000200 */
[----:B------:R-:W-:Y:S02]  /*39e0*/  FMUL R93, R14, R53 ;  /* 0x000000350e5d7220 */ /* 0x000fe40000400000 */
[C---:B------:R-:W-:Y:S02]  /*39f0*/  FMUL R94, R12.reuse, R54 ;  /* 0x000000360c5e7220 */ /* 0x040fe40000400000 */
[----:B------:R-:W-:-:S02]  /*3a00*/  FMUL R95, R12, R55 ;  /* 0x000000370c5f7220 */ /* 0x000fc40000400000 */
[----:B------:R-:W-:Y:S01]  /*3a10*/  FMUL R16, R16, 1.4426950216293334961 ;  /* 0x3fb8aa3b10107820 */ /* 0x000fe20000400000 */
[----:B------:R-:W0:Y:S01]  /*3a20*/  LDSM.16.M88.4 R52, [R11+0x3000] ;  /* 0x003000000b34783b */ /* 0x000e220000000200 */
[----:B------:R-:W-:Y:S02]  /*3a30*/  FMUL R18, R18, 1.4426950216293334961 ;  /* 0x3fb8aa3b12127820 */ /* 0x000fe40000400000 */
[----:B------:R-:W-:Y:S02]  /*3a40*/  FMUL R15, R19, 1.4426950216293334961 ;  /* 0x3fb8aa3b130f7820 */ /* 0x000fe40000400000 */
[----:B------:R-:W0:Y:S01]  /*3a50*/  MUFU.EX2 R16, R16 ;  /* 0x0000001000107308 */ /* 0x000e220000000800 */
[--C-:B------:R-:W-:Y:S02]  /*3a60*/  FFMA R25, R25, c[0x0][0x188], -R7.reuse ;  /* 0x0000620019197a23 */ /* 0x100fe40000000807 */
[----:B------:R-:W-:-:S05]  /*3a70*/  FFMA R19, R20, c[0x0][0x188], -R7 ;  /* 0x0000620014137a23 */ /* 0x000fca0000000807 */
[----:B------:R-:W-:Y:S01]  /*3a80*/  MUFU.EX2 R18, R18 ;  /* 0x0000001200127308 */ /* 0x000fe20000000800 */
[----:B------:R-:W-:-:S07]  /*3a90*/  FFMA R20, R21, c[0x0][0x188], -R7 ;  /* 0x0000620015147a23 */ /* 0x000fce0000000807 */
[----:B------:R-:W0:Y:S01]  /*3aa0*/  MUFU.EX2 R15, R15 ;  /* 0x0000000f000f7308 */ /* 0x000e220000000800 */
[----:B------:R-:W-:Y:S02]  /*3ab0*/  FFMA R21, R24, c[0x0][0x188], -R7 ;  /* 0x0000620018157a23 */ /* 0x000fe40000000807 */
[----:B------:R-:W-:Y:S02]  /*3ac0*/  FMUL R25, R25, 1.4426950216293334961 ;  /* 0x3fb8aa3b19197820 */ /* 0x000fe40000400000 */
[----:B------:R-:W-:-:S03]  /*3ad0*/  FFMA R24, R22, c[0x0][0x188], -R9 ;  /* 0x0000620016187a23 */ /* 0x000fc60000000809 */
[----:B------:R2:W-:Y:S01]  /*3ae0*/  MUFU.EX2 R22, R25 ;  /* 0x0000001900167308 */ /* 0x0005e20000000800 */
[----:B------:R-:W-:Y:S02]  /*3af0*/  FMUL R24, R24, 1.4426950216293334961 ;  /* 0x3fb8aa3b18187820 */ /* 0x000fe40000400000 */
[--C-:B------:R-:W-:Y:S02]  /*3b00*/  FFMA R26, R26, c[0x0][0x188], -R9.reuse ;  /* 0x000062001a1a7a23 */ /* 0x100fe40000000809 */
[--C-:B------:R-:W-:Y:S01]  /*3b10*/  FFMA R27, R27, c[0x0][0x188], -R9.reuse ;  /* 0x000062001b1b7a23 */ /* 0x100fe20000000809 */
[----:B-1----:R-:W-:Y:S01]  /*3b20*/  F2FP.PACK_AB R148, R164, R165 ;  /* 0x000000a5a494723e */ /* 0x002fe200000000ff */
[----:B--2---:R-:W-:Y:S01]  /*3b30*/  FFMA R25, R23, c[0x0][0x188], -R9 ;  /* 0x0000620017197a23 */ /* 0x004fe20000000809 */
[----:B----4-:R-:W-:Y:S01]  /*3b40*/  F2FP.PACK_AB R149, R162, R163 ;  /* 0x000000a3a295723e */ /* 0x010fe200000000ff */
[----:B------:R1:W-:Y:S01]  /*3b50*/  MUFU.EX2 R23, R24 ;  /* 0x0000001800177308 */ /* 0x0003e20000000800 */
[----:B0-----:R-:W-:-:S02]  /*3b60*/  F2FP.PACK_AB R150, R16, R17 ;  /* 0x000000111096723e */ /* 0x001fc400000000ff */
[----:B------:R-:W-:Y:S01]  /*3b70*/  F2FP.PACK_AB R151, R15, R18 ;  /* 0x000000120f97723e */ /* 0x000fe200000000ff */
[----:B------:R-:W-:Y:S02]  /*3b80*/  FMUL R19, R19, 1.4426950216293334961 ;  /* 0x3fb8aa3b13137820 */ /* 0x000fe40000400000 */
[----:B------:R-:W-:Y:S02]  /*3b90*/  FMUL R20, R20, 1.4426950216293334961 ;  /* 0x3fb8aa3b14147820 */ /* 0x000fe40000400000 */
[----:B------:R-:W-:Y:S02]  /*3ba0*/  FMUL R21, R21, 1.4426950216293334961 ;  /* 0x3fb8aa3b15157820 */ /* 0x000fe40000400000 */
[----:B-1----:R-:W-:Y:S02]  /*3bb0*/  FMUL R24, R25, 1.4426950216293334961 ;  /* 0x3fb8aa3b19187820 */ /* 0x002fe40000400000 */
[----:B------:R-:W-:Y:S02]  /*3bc0*/  FMUL R26, R26, 1.4426950216293334961 ;  /* 0x3fb8aa3b1a1a7820 */ /* 0x000fe40000400000 */
[----:B------:R-:W-:Y:S01]  /*3bd0*/  FMUL R25, R27, 1.4426950216293334961 ;  /* 0x3fb8aa3b1b197820 */ /* 0x000fe20000400000 */
[----:B------:R-:W-:Y:S01]  /*3be0*/  HMMA.16816.F32 R112, R148, R44, R112 ;  /* 0x0000002c9470723c */ /* 0x000fe20000001870 */
[----:B------:R-:W-:Y:S01]  /*3bf0*/  MUFU.EX2 R19, R19 ;  /* 0x0000001300137308 */ /* 0x000fe20000000800 */
[----:B------:R-:W-:-:S02]  /*3c00*/  FMUL R72, R14, R72 ;  /* 0x000000480e487220 */ /* 0x000fc40000400000 */
[----:B------:R-:W-:Y:S02]  /*3c10*/  FMUL R73, R14, R73 ;  /* 0x000000490e497220 */ /* 0x000fe40000400000 */
[----:B------:R-:W-:-:S03]  /*3c20*/  FMUL R74, R12, R74 ;  /* 0x0000004a0c4a7220 */ /* 0x000fc60000400000 */
[----:B------:R-:W0:Y:S01]  /*3c30*/  MUFU.EX2 R20, R20 ;  /* 0x0000001400147308 */ /* 0x000e220000000800 */
[----:B------:R-:W-:Y:S02]  /*3c40*/  FMUL R75, R12, R75 ;  /* 0x0000004b0c4b7220 */ /* 0x000fe40000400000 */
[C---:B------:R-:W-:Y:S02]  /*3c50*/  FMUL R136, R14.reuse, R136 ;  /* 0x000000880e887220 */ /* 0x040fe40000400000 */
[----:B------:R-:W-:-:S03]  /*3c60*/  FMUL R137, R14, R137 ;  /* 0x000000890e897220 */ /* 0x000fc60000400000 */
[----:B------:R-:W-:Y:S01]  /*3c70*/  MUFU.EX2 R21, R21 ;  /* 0x0000001500157308 */ /* 0x000fe20000000800 */
[C---:B------:R-:W-:Y:S02]  /*3c80*/  FMUL R138, R12.reuse, R138 ;  /* 0x0000008a0c8a7220 */ /* 0x040fe40000400000 */
[----:B------:R-:W-:Y:S02]  /*3c90*/  FMUL R139, R12, R139 ;  /* 0x0000008b0c8b7220 */ /* 0x000fe40000400000 */
[----:B------:R-:W-:-:S03]  /*3ca0*/  FMUL R156, R14, R156 ;  /* 0x0000009c0e9c7220 */ /* 0x000fc60000400000 */
[----:B------:R-:W1:Y:S01]  /*3cb0*/  MUFU.EX2 R24, R24 ;  /* 0x0000001800187308 */ /* 0x000e620000000800 */
[----:B------:R-:W-:Y:S02]  /*3cc0*/  FMUL R157, R14, R157 ;  /* 0x0000009d0e9d7220 */ /* 0x000fe40000400000 */
[C---:B------:R-:W-:Y:S02]  /*3cd0*/  FMUL R158, R12.reuse, R158 ;  /* 0x0000009e0c9e7220 */ /* 0x040fe40000400000 */
[----:B------:R-:W-:-:S03]  /*3ce0*/  FMUL R159, R12, R159 ;  /* 0x0000009f0c9f7220 */ /* 0x000fc60000400000 */
[----:B------:R-:W-:Y:S08]  /*3cf0*/  MUFU.EX2 R26, R26 ;  /* 0x0000001a001a7308 */ /* 0x000ff00000000800 */
[----:B------:R-:W2:Y:S01]  /*3d00*/  MUFU.EX2 R25, R25 ;  /* 0x0000001900197308 */ /* 0x000ea20000000800 */
[C---:B------:R-:W-:Y:S08]  /*3d10*/  HMMA.16816.F32 R144, R148.reuse, R48, R144 ;  /* 0x000000309490723c */ /* 0x040ff00000001890 */
[C---:B------:R-:W-:Y:S08]  /*3d20*/  HMMA.16816.F32 R116, R148.reuse, R68, R116 ;  /* 0x000000449474723c */ /* 0x040ff00000001874 */
[C---:B------:R-:W-:Y:S08]  /*3d30*/  HMMA.16816.F32 R96, R148.reuse, R64, R96 ;  /* 0x000000409460723c */ /* 0x040ff00000001860 */
[C---:B---3--:R-:W-:Y:S08]  /*3d40*/  HMMA.16816.F32 R92, R148.reuse, R60, R92 ;  /* 0x0000003c945c723c */ /* 0x048ff0000000185c */
[C---:B-----5:R-:W-:Y:S08]  /*3d50*/  HMMA.16816.F32 R72, R148.reuse, R56, R72 ;  /* 0x000000389448723c */ /* 0x060ff00000001848 */
[C---:B------:R-:W-:Y:S08]  /*3d60*/  HMMA.16816.F32 R136, R148.reuse, R52, R136 ;  /* 0x000000349488723c */ /* 0x040ff00000001888 */
[----:B------:R-:W-:Y:S01]  /*3d70*/  HMMA.16816.F32 R156, R148, R152, R156 ;  /* 0x00000098949c723c */ /* 0x000fe2000000189c */
[----:B------:R-:W-:-:S06]  /*3d80*/  LOP3.LUT R169, R11, 0x40, RZ, 0x3c, !PT ;  /* 0x000000400ba97812 */ /* 0x000fcc00078e3cff */
[----:B0-----:R-:W-:Y:S02]  /*3d90*/  F2FP.PACK_AB R148, R20, R19 ;  /* 0x000000131494723e */ /* 0x001fe400000000ff */
[----:B-1----:R-:W-:Y:S02]  /*3da0*/  F2FP.PACK_AB R149, R24, R23 ;  /* 0x000000171895723e */ /* 0x002fe400000000ff */
[----:B------:R-:W-:Y:S02]  /*3db0*/  F2FP.PACK_AB R150, R22, R21 ;  /* 0x000000151696723e */ /* 0x000fe400000000ff */
[----:B--2---:R-:W-:-:S07]  /*3dc0*/  F2FP.PACK_AB R151, R25, R26 ;  /* 0x0000001a1997723e */ /* 0x004fce00000000ff */
[C---:B------:R-:W-:Y:S01]  /*3dd0*/  HMMA.16816.F32 R112, R148.reuse, R46, R112 ;  /* 0x0000002e9470723c */ /* 0x040fe20000001870 */
[----:B------:R-:W0:Y:S01]  /*3de0*/  LDSM.16.M88.4 R44, [R169] ;  /* 0x00000000a92c783b */ /* 0x000e220000000200 */
[----:B------:R-:W-:Y:S02]  /*3df0*/  FFMA R132, R132, c[0x0][0x188], -R7 ;  /* 0x0000620084847a23 */ /* 0x000fe40000000807 */
[--C-:B------:R-:W-:Y:S02]  /*3e00*/  FFMA R78, R78, c[0x0][0x188], -R9.reuse ;  /* 0x000062004e4e7a23 */ /* 0x100fe40000000809 */
[----:B------:R-:W-:Y:S02]  /*3e10*/  FFMA R48, R79, c[0x0][0x188], -R9 ;  /* 0x000062004f307a23 */ /* 0x000fe40000000809 */
[--C-:B------:R-:W-:Y:S01]  /*3e20*/  FFMA R133, R133, c[0x0][0x188], -R7.reuse ;  /* 0x0000620085857a23 */ /* 0x100fe20000000807 */
[----:B------:R-:W-:Y:S01]  /*3e30*/  HMMA.16816.F32 R144, R148, R50, R144 ;  /* 0x000000329490723c */ /* 0x000fe20000001890 */
[----:B------:R-:W-:-:S02]  /*3e40*/  FFMA R76, R76, c[0x0][0x188], -R7 ;  /* 0x000062004c4c7a23 */ /* 0x000fc40000000807 */
[----:B------:R-:W-:Y:S02]  /*3e50*/  FFMA R77, R77, c[0x0][0x188], -R7 ;  /* 0x000062004d4d7a23 */ /* 0x000fe40000000807 */
[--C-:B------:R-:W-:Y:S02]  /*3e60*/  FFMA R134, R134, c[0x0][0x188], -R9.reuse ;  /* 0x0000620086867a23 */ /* 0x100fe40000000809 */
[----:B------:R-:W-:Y:S01]  /*3e70*/  FFMA R135, R135, c[0x0][0x188], -R9 ;  /* 0x0000620087877a23 */ /* 0x000fe20000000809 */
[----:B------:R-:W-:Y:S01]  /*3e80*/  HMMA.16816.F32 R116, R148, R70, R116 ;  /* 0x000000469474723c */ /* 0x000fe20000001874 */
[----:B------:R-:W-:Y:S01]  /*3e90*/  FMUL R27, R132, 1.4426950216293334961 ;  /* 0x3fb8aa3b841b7820 */ /* 0x000fe20000400000 */
[----:B------:R-:W-:Y:S01]  /*3ea0*/  LDSM.16.M88.4 R68, [R169+0x1800] ;  /* 0x00180000a944783b */ /* 0x000fe20000000200 */
[----:B------:R-:W-:Y:S02]  /*3eb0*/  FMUL R133, R133, 1.4426950216293334961 ;  /* 0x3fb8aa3b85857820 */ /* 0x000fe40000400000 */
[----:B------:R-:W-:-:S03]  /*3ec0*/  FMUL R76, R76, 1.4426950216293334961 ;  /* 0x3fb8aa3b4c4c7820 */ /* 0x000fc60000400000 */
[----:B------:R-:W-:Y:S01]  /*3ed0*/  HMMA.16816.F32 R96, R148, R66, R96 ;  /* 0x000000429460723c */ /* 0x000fe20000001860 */
[----:B------:R-:W-:Y:S02]  /*3ee0*/  FMUL R77, R77, 1.4426950216293334961 ;  /* 0x3fb8aa3b4d4d7820 */ /* 0x000fe40000400000 */
[----:B------:R-:W-:Y:S02]  /*3ef0*/  FMUL R134, R134, 1.4426950216293334961 ;  /* 0x3fb8aa3b86867820 */ /* 0x000fe40000400000 */
[----:B------:R-:W-:-:S03]  /*3f00*/  FMUL R135, R135, 1.4426950216293334961 ;  /* 0x3fb8aa3b87877820 */ /* 0x000fc60000400000 */
[C---:B------:R-:W-:Y:S01]  /*3f10*/  HMMA.16816.F32 R92, R148.reuse, R62, R92 ;  /* 0x0000003e945c723c */ /* 0x040fe2000000185c */
[----:B------:R-:W-:Y:S01]  /*3f20*/  MUFU.EX2 R27, R27 ;  /* 0x0000001b001b7308 */ /* 0x000fe20000000800 */
[----:B------:R-:W-:Y:S04]  /*3f30*/  LDSM.16.M88.4 R64, [R169+0x2000] ;  /* 0x00200000a940783b */ /* 0x000fe80000000200 */
[----:B------:R-:W-:Y:S02]  /*3f40*/  LDSM.16.M88.4 R60, [R169+0x2800] ;  /* 0x00280000a93c783b */ /* 0x000fe40000000200 */
[C---:B------:R-:W-:Y:S01]  /*3f50*/  HMMA.16816.F32 R72, R148.reuse, R58, R72 ;  /* 0x0000003a9448723c */ /* 0x040fe20000001848 */
[----:B------:R-:W1:Y:S01]  /*3f60*/  MUFU.EX2 R152, R133 ;  /* 0x0000008500987308 */ /* 0x000e620000000800 */
[----:B------:R-:W-:Y:S06]  /*3f70*/  LDSM.16.M88.4 R56, [R169+0x3000] ;  /* 0x00300000a938783b */ /* 0x000fec0000000200 */
[C---:B------:R-:W-:Y:S01]  /*3f80*/  HMMA.16816.F32 R136, R148.reuse, R54, R136 ;  /* 0x000000369488723c */ /* 0x040fe20000001888 */
[----:B------:R-:W-:Y:S01]  /*3f90*/  MUFU.EX2 R153, R76 ;  /* 0x0000004c00997308 */ /* 0x000fe20000000800 */
[----:B------:R-:W-:Y:S06]  /*3fa0*/  LDSM.16.M88.4 R52, [R169+0x3800] ;  /* 0x00380000a934783b */ /* 0x000fec0000000200 */
[----:B------:R-:W-:Y:S01]  /*3fb0*/  HMMA.16816.F32 R156, R148, R154, R156 ;  /* 0x0000009a949c723c */ /* 0x000fe2000000189c */
[----:B------:R2:W-:Y:S06]  /*3fc0*/  MUFU.EX2 R166, R77 ;  /* 0x0000004d00a67308 */ /* 0x0005ec0000000800 */
[----:B------:R-:W-:-:S02]  /*3fd0*/  FMUL R149, R78, 1.4426950216293334961 ;  /* 0x3fb8aa3b4e957820 */ /* 0x000fc40000400000 */
[----:B------:R-:W-:Y:S01]  /*3fe0*/  FMUL R148, R48, 1.4426950216293334961 ;  /* 0x3fb8aa3b30947820 */ /* 0x000fe20000400000 */
[----:B------:R-:W-:Y:S01]  /*3ff0*/  MUFU.EX2 R167, R134 ;  /* 0x0000008600a77308 */ /* 0x000fe20000000800 */
[----:B--2---:R-:W-:Y:S07]  /*4000*/  LDSM.16.M88.4 R76, [R169+0x1000] ;  /* 0x00100000a94c783b */ /* 0x004fee0000000200 */
[----:B------:R2:W3:Y:S08]  /*4010*/  MUFU.EX2 R168, R135 ;  /* 0x0000008700a87308 */ /* 0x0004f00000000800 */
[----:B------:R-:W-:Y:S01]  /*4020*/  MUFU.EX2 R149, R149 ;  /* 0x0000009500957308 */ /* 0x000fe20000000800 */
[----:B-1----:R-:W-:Y:S01]  /*4030*/  F2FP.PACK_AB R48, R152, R27 ;  /* 0x0000001b9830723e */ /* 0x002fe200000000ff */
[----:B--2---:R-:W1:Y:S06]  /*4040*/  LDSM.16.M88.4 R132, [R169+0x800] ;  /* 0x00080000a984783b */ /* 0x004e6c0000000200 */
[----:B------:R-:W2:Y:S01]  /*4050*/  MUFU.EX2 R148, R148 ;  /* 0x0000009400947308 */ /* 0x000ea20000000800 */
[----:B---3--:R-:W-:-:S02]  /*4060*/  F2FP.PACK_AB R49, R168, R167 ;  /* 0x000000a7a831723e */ /* 0x008fc400000000ff */
[----:B------:R-:W-:Y:S02]  /*4070*/  F2FP.PACK_AB R50, R166, R153 ;  /* 0x00000099a632723e */ /* 0x000fe400000000ff */
[----:B--2---:R-:W-:-:S07]  /*4080*/  F2FP.PACK_AB R51, R148, R149 ;  /* 0x000000959433723e */ /* 0x004fce00000000ff */
[----:B0-----:R-:W-:Y:S07]  /*4090*/  HMMA.16816.F32 R144, R48, R44, R144 ;  /* 0x0000002c3090723c */ /* 0x001fee0000001890 */
[----:B------:R-:W-:-:S04]  /*40a0*/  FFMA R44, R80, c[0x0][0x188], -R7 ;  /* 0x00006200502c7a23 */ /* 0x000fc80000000807 */
[----:B------:R-:W-:Y:S02]  /*40b0*/  FMUL R44, R44, 1.4426950216293334961 ;  /* 0x3fb8aa3b2c2c7820 */ /* 0x000fe40000400000 */
[--C-:B------:R-:W-:Y:S02]  /*40c0*/  FFMA R45, R81, c[0x0][0x188], -R7.reuse ;  /* 0x00006200512d7a23 */ /* 0x100fe40000000807 */
[----:B------:R0:W-:Y:S02]  /*40d0*/  MUFU.EX2 R81, R44 ;  /* 0x0000002c00517308 */ /* 0x0001e40000000800 */
[----:B------:R-:W-:Y:S02]  /*40e0*/  FMUL R45, R45, 1.4426950216293334961 ;  /* 0x3fb8aa3b2d2d7820 */ /* 0x000fe40000400000 */
[----:B0-----:R-:W-:-:S04]  /*40f0*/  FFMA R44, R84, c[0x0][0x188], -R7 ;  /* 0x00006200542c7a23 */ /* 0x001fc80000000807 */
[----:B------:R0:W-:Y:S01]  /*4100*/  MUFU.EX2 R84, R45 ;  /* 0x0000002d00547308 */ /* 0x0001e20000000800 */
[----:B------:R-:W-:Y:S02]  /*4110*/  FMUL R44, R44, 1.4426950216293334961 ;  /* 0x3fb8aa3b2c2c7820 */ /* 0x000fe40000400000 */
[--C-:B------:R-:W-:Y:S02]  /*4120*/  FFMA R121, R121, c[0x0][0x188], -R7.reuse ;  /* 0x0000620079797a23 */ /* 0x100fe40000000807 */
[----:B0-----:R-:W-:-:S03]  /*4130*/  FFMA R45, R85, c[0x0][0x188], -R7 ;  /* 0x00006200552d7a23 */ /* 0x001fc60000000807 */
[----:B------:R0:W-:Y:S01]  /*4140*/  MUFU.EX2 R85, R44 ;  /* 0x0000002c00557308 */ /* 0x0001e20000000800 */
[----:B------:R-:W-:Y:S02]  /*4150*/  FMUL R121, R121, 1.4426950216293334961 ;  /* 0x3fb8aa3b79797820 */ /* 0x000fe40000400000 */
[----:B------:R-:W-:Y:S02]  /*4160*/  FMUL R45, R45, 1.4426950216293334961 ;  /* 0x3fb8aa3b2d2d7820 */ /* 0x000fe40000400000 */
[----:B0-----:R-:W-:-:S03]  /*4170*/  FFMA R44, R108, c[0x0][0x188], -R7 ;  /* 0x000062006c2c7a23 */ /* 0x001fc60000000807 */
[----:B------:R-:W-:Y:S01]  /*4180*/  MUFU.EX2 R80, R121 ;  /* 0x0000007900507308 */ /* 0x000fe20000000800 */
[----:B------:R-:W-:Y:S02]  /*4190*/  FMUL R44, R44, 1.4426950216293334961 ;  /* 0x3fb8aa3b2c2c7820 */ /* 0x000fe40000400000 */
[----:B------:R-:W-:Y:S02]  /*41a0*/  FFMA R120, R120, c[0x0][0x188], -R7 ;  /* 0x0000620078787a23 */ /* 0x000fe40000000807 */
[----:B------:R-:W-:-:S03]  /*41b0*/  FFMA R122, R122, c[0x0][0x188], -R9 ;  /* 0x000062007a7a7a23 */ /* 0x000fc60000000809 */
[----:B------:R0:W-:Y:S01]  /*41c0*/  MUFU.EX2 R121, R44 ;  /* 0x0000002c00797308 */ /* 0x0001e20000000800 */
[----:B------:R-:W-:Y:S02]  /*41d0*/  FFMA R123, R123, c[0x0][0x188], -R9 ;  /* 0x000062007b7b7a23 */ /* 0x000fe40000000809 */
[----:B------:R-:W-:Y:S02]  /*41e0*/  FMUL R120, R120, 1.4426950216293334961 ;  /* 0x3fb8aa3b78787820 */ /* 0x000fe40000400000 */
[----:B------:R-:W-:-:S03]  /*41f0*/  FMUL R122, R122, 1.4426950216293334961 ;  /* 0x3fb8aa3b7a7a7820 */ /* 0x000fc60000400000 */
[----:B------:R2:W-:Y:S01]  /*4200*/  MUFU.EX2 R108, R45 ;  /* 0x0000002d006c7308 */ /* 0x0005e20000000800 */
[--C-:B0-----:R-:W-:Y:S02]  /*4210*/  FFMA R44, R82, c[0x0][0x188], -R9.reuse ;  /* 0x00006200522c7a23 */ /* 0x101fe40000000809 */
[----:B------:R-:W-:Y:S02]  /*4220*/  FMUL R123, R123, 1.4426950216293334961 ;  /* 0x3fb8aa3b7b7b7820 */ /* 0x000fe40000400000 */
[----:B------:R-:W-:Y:S02]  /*4230*/  FMUL R44, R44, 1.4426950216293334961 ;  /* 0x3fb8aa3b2c2c7820 */ /* 0x000fe40000400000 */
[----:B--2---:R-:W-:Y:S02]  /*4240*/  FFMA R45, R83, c[0x0][0x188], -R9 ;  /* 0x00006200532d7a23 */ /* 0x004fe40000000809 */
[----:B------:R0:W-:Y:S02]  /*4250*/  MUFU.EX2 R83, R44 ;  /* 0x0000002c00537308 */ /* 0x0001e40000000800 */
[----:B------:R-:W-:-:S06]  /*4260*/  FMUL R45, R45, 1.4426950216293334961 ;  /* 0x3fb8aa3b2d2d7820 */ /* 0x000fcc0000400000 */
[----:B------:R-:W2:Y:S01]  /*4270*/  MUFU.EX2 R120, R120 ;  /* 0x0000007800787308 */ /* 0x000ea20000000800 */
[----:B0-----:R-:W-:-:S07]  /*4280*/  FFMA R44, R109, c[0x0][0x188], -R7 ;  /* 0x000062006d2c7a23 */ /* 0x001fce0000000807 */
[----:B------:R-:W-:Y:S01]  /*4290*/  MUFU.EX2 R122, R122 ;  /* 0x0000007a007a7308 */ /* 0x000fe20000000800 */
[----:B------:R-:W-:-:S07]  /*42a0*/  FMUL R44, R44, 1.4426950216293334961 ;  /* 0x3fb8aa3b2c2c7820 */ /* 0x000fce0000400000 */
[----:B------:R0:W3:Y:S08]  /*42b0*/  MUFU.EX2 R82, R123 ;  /* 0x0000007b00527308 */ /* 0x0000f00000000800 */
[----:B------:R4:W5:Y:S01]  /*42c0*/  MUFU.EX2 R109, R45 ;  /* 0x0000002d006d7308 */ /* 0x0009620000000800 */
[--C-:B0-----:R-:W-:Y:S02]  /*42d0*/  FFMA R123, R101, c[0x0][0x188], -R7.reuse ;  /* 0x00006200657b7a23 */ /* 0x101fe40000000807 */
[----:B----4-:R-:W-:-:S05]  /*42e0*/  FFMA R45, R100, c[0x0][0x188], -R7 ;  /* 0x00006200642d7a23 */ /* 0x010fca0000000807 */
[----:B------:R0:W-:Y:S01]  /*42f0*/  MUFU.EX2 R100, R44 ;  /* 0x0000002c00647308 */ /* 0x0001e20000000800 */
[----:B------:R-:W-:Y:S01]  /*4300*/  FMUL R45, R45, 1.4426950216293334961 ;  /* 0x3fb8aa3b2d2d7820 */ /* 0x000fe20000400000 */
[----:B-1----:R-:W-:Y:S01]  /*4310*/  HMMA.16816.F32 R112, R48, R132, R112 ;  /* 0x000000843070723c */ /* 0x002fe20000001870 */
[----:B0-----:R-:W-:-:S05]  /*4320*/  FFMA R44, R86, c[0x0][0x188], -R9 ;  /* 0x00006200562c7a23 */ /* 0x001fca0000000809 */
[----:B------:R0:W-:Y:S02]  /*4330*/  MUFU.EX2 R101, R45 ;  /* 0x0000002d00657308 */ /* 0x0001e40000000800 */
[----:B------:R-:W-:Y:S01]  /*4340*/  HMMA.16816.F32 R116, R48, R76, R116 ;  /* 0x0000004c3074723c */ /* 0x000fe20000001874 */
[----:B------:R-:W-:Y:S02]  /*4350*/  FMUL R44, R44, 1.4426950216293334961 ;  /* 0x3fb8aa3b2c2c7820 */ /* 0x000fe40000400000 */
[----:B0-----:R-:W-:-:S05]  /*4360*/  FFMA R45, R87, c[0x0][0x188], -R9 ;  /* 0x00006200572d7a23 */ /* 0x001fca0000000809 */
[C---:B------:R-:W-:Y:S01]  /*4370*/  HMMA.16816.F32 R96, R48.reuse, R68, R96 ;  /* 0x000000443060723c */ /* 0x040fe20000001860 */
[----:B------:R0:W-:Y:S07]  /*4380*/  MUFU.EX2 R87, R44 ;  /* 0x0000002c00577308 */ /* 0x0001ee0000000800 */
[----:B------:R-:W-:Y:S01]  /*4390*/  HMMA.16816.F32 R92, R48, R64, R92 ;  /* 0x00000040305c723c */ /* 0x000fe2000000185c */
[----:B0-----:R-:W-:-:S07]  /*43a0*/  FMUL R44, R45, 1.4426950216293334961 ;  /* 0x3fb8aa3b2d2c7820 */ /* 0x001fce0000400000 */
[C---:B------:R-:W-:Y:S08]  /*43b0*/  HMMA.16816.F32 R72, R48.reuse, R60, R72 ;  /* 0x0000003c3048723c */ /* 0x040ff00000001848 */
[C---:B------:R-:W-:Y:S08]  /*43c0*/  HMMA.16816.F32 R136, R48.reuse, R56, R136 ;  /* 0x000000383088723c */ /* 0x040ff00000001888 */
[----:B------:R-:W-:Y:S07]  /*43d0*/  HMMA.16816.F32 R156, R48, R52, R156 ;  /* 0x00000034309c723c */ /* 0x000fee000000189c */
[----:B--2---:R-:W-:-:S02]  /*43e0*/  F2FP.PACK_AB R48, R80, R120 ;  /* 0x000000785030723e */ /* 0x004fc400000000ff */
[----:B---3--:R-:W-:Y:S02]  /*43f0*/  F2FP.PACK_AB R49, R82, R122 ;  /* 0x0000007a5231723e */ /* 0x008fe400000000ff */
[----:B------:R-:W-:Y:S02]  /*4400*/  F2FP.PACK_AB R50, R84, R81 ;  /* 0x000000515432723e */ /* 0x000fe400000000ff */
[----:B-----5:R-:W-:Y:S01]  /*4410*/  F2FP.PACK_AB R51, R109, R83 ;  /* 0x000000536d33723e */ /* 0x020fe200000000ff */
[----:B------:R-:W-:Y:S02]  /*4420*/  FFMA R52, R110, c[0x0][0x188], -R9 ;  /* 0x000062006e347a23 */ /* 0x000fe40000000809 */
[----:B------:R0:W1:Y:S04]  /*4430*/  MUFU.EX2 R110, R44 ;  /* 0x0000002c006e7308 */ /* 0x0000680000000800 */
[----:B------:R-:W-:Y:S01]  /*4440*/  HMMA.16816.F32 R144, R48, R46, R144 ;  /* 0x0000002e3090723c */ /* 0x000fe20000001890 */
[----:B0-----:R-:W0:Y:S01]  /*4450*/  LDSM.16.M88.4 R44, [R11+0x80] ;  /* 0x000080000b2c783b */ /* 0x001e220000000200 */
[----:B------:R-:W-:-:S02]  /*4460*/  FMUL R52, R52, 1.4426950216293334961 ;  /* 0x3fb8aa3b34347820 */ /* 0x000fc40000400000 */
[----:B------:R-:W-:Y:S02]  /*4470*/  FFMA R53, R111, c[0x0][0x188], -R9 ;  /* 0x000062006f357a23 */ /* 0x000fe40000000809 */
[----:B------:R2:W-:Y:S02]  /*4480*/  MUFU.EX2 R111, R52 ;  /* 0x00000034006f7308 */ /* 0x0005e40000000800 */
[----:B--2---:R-:W-:Y:S02]  /*4490*/  FMUL R52, R53, 1.4426950216293334961 ;  /* 0x3fb8aa3b35347820 */ /* 0x004fe40000400000 */
[----:B------:R-:W-:-:S04]  /*44a0*/  FFMA R53, R128, c[0x0][0x188], -R7 ;  /* 0x0000620080357a23 */ /* 0x000fc80000000807 */
[----:B------:R2:W3:Y:S01]  /*44b0*/  MUFU.EX2 R128, R52 ;  /* 0x0000003400807308 */ /* 0x0004e20000000800 */
[----:B------:R-:W-:Y:S02]  /*44c0*/  FADD R164, R165, R164 ;  /* 0x000000a4a5a47221 */ /* 0x000fe40000000000 */
[----:B------:R-:W-:Y:S01]  /*44d0*/  FADD R162, R163, R162 ;  /* 0x000000a2a3a27221 */ /* 0x000fe20000000000 */
[----:B------:R-:W-:Y:S01]  /*44e0*/  HMMA.16816.F32 R112, R48, R134, R112 ;  /* 0x000000863070723c */ /* 0x000fe20000001870 */
[----:B------:R-:W-:Y:S02]  /*44f0*/  FADD R17, R17, R164 ;  /* 0x000000a411117221 */ /* 0x000fe40000000000 */
[----:B------:R-:W-:-:S05]  /*4500*/  FADD R18, R18, R162 ;  /* 0x000000a212127221 */ /* 0x000fca0000000000 */
[C---:B------:R-:W-:Y:S01]  /*4510*/  HMMA.16816.F32 R116, R48.reuse, R78, R116 ;  /* 0x0000004e3074723c */ /* 0x040fe20000001874 */
[----:B------:R-:W-:Y:S01]  /*4520*/  FADD R17, R16, R17 ;  /* 0x0000001110117221 */ /* 0x000fe20000000000 */
[----:B------:R-:W-:Y:S06]  /*4530*/  LDSM.16.M88.4 R76, [R11+0x3880] ;  /* 0x003880000b4c783b */ /* 0x000fec0000000200 */
[----:B------:R-:W-:Y:S01]  /*4540*/  HMMA.16816.F32 R96, R48, R70, R96 ;  /* 0x000000463060723c */ /* 0x000fe20000001860 */
[----:B------:R-:W-:-:S07]  /*4550*/  FADD R18, R15, R18 ;  /* 0x000000120f127221 */ /* 0x000fce0000000000 */
[C---:B------:R-:W-:Y:S08]  /*4560*/  HMMA.16816.F32 R92, R48.reuse, R66, R92 ;  /* 0x00000042305c723c */ /* 0x040ff0000000185c */
[C---:B------:R-:W-:Y:S08]  /*4570*/  HMMA.16816.F32 R72, R48.reuse, R62, R72 ;  /* 0x0000003e3048723c */ /* 0x040ff00000001848 */
[C---:B------:R-:W-:Y:S01]  /*4580*/  HMMA.16816.F32 R136, R48.reuse, R58, R136 ;  /* 0x0000003a3088723c */ /* 0x040fe20000001888 */
[----:B------:R-:W4:Y:S07]  /*4590*/  LDSM.16.M88.4 R56, [R11+0x1880] ;  /* 0x001880000b38783b */ /* 0x000f2e0000000200 */
[----:B------:R-:W-:Y:S01]  /*45a0*/  HMMA.16816.F32 R156, R48, R54, R156 ;  /* 0x00000036309c723c */ /* 0x000fe2000000189c */
[--C-:B------:R-:W-:Y:S01]  /*45b0*/  FFMA R16, R89, c[0x0][0x188], -R7.reuse ;  /* 0x0000620059107a23 */ /* 0x100fe20000000807 */
[----:B------:R-:W-:Y:S01]  /*45c0*/  LDSM.16.M88.4 R64, [R11+0x880] ;  /* 0x000880000b40783b */ /* 0x000fe20000000200 */
[----:B------:R-:W-:-:S02]  /*45d0*/  FFMA R68, R88, c[0x0][0x188], -R7 ;  /* 0x0000620058447a23 */ /* 0x000fc40000000807 */
[----:B--2---:R-:W-:Y:S01]  /*45e0*/  FMUL R52, R53, 1.4426950216293334961 ;  /* 0x3fb8aa3b35347820 */ /* 0x004fe20000400000 */
[----:B------:R-:W-:Y:S01]  /*45f0*/  LDSM.16.M88.4 R60, [R11+0x1080] ;  /* 0x001080000b3c783b */ /* 0x000fe20000000200 */
[----:B------:R-:W-:Y:S02]  /*4600*/  F2FP.PACK_AB R48, R108, R85 ;  /* 0x000000556c30723e */ /* 0x000fe400000000ff */
[----:B-1----:R-:W-:Y:S02]  /*4610*/  F2FP.PACK_AB R49, R110, R87 ;  /* 0x000000576e31723e */ /* 0x002fe400000000ff */
[----:B------:R-:W-:Y:S02]  /*4620*/  F2FP.PACK_AB R50, R100, R121 ;  /* 0x000000796432723e */ /* 0x000fe400000000ff */
[----:B---3--:R-:W-:-:S07]  /*4630*/  F2FP.PACK_AB R51, R128, R111 ;  /* 0x0000006f8033723e */ /* 0x008fce00000000ff */
[----:B0-----:R-:W-:Y:S07]  /*4640*/  HMMA.16816.F32 R144, R48, R44, R144 ;  /* 0x0000002c3090723c */ /* 0x001fee0000001890 */
[----:B------:R-:W-:Y:S02]  /*4650*/  FADD R44, R19, R17 ;  /* 0x00000011132c7221 */ /* 0x000fe40000000000 */
[----:B------:R-:W-:Y:S02]  /*4660*/  FADD R45, R23, R18 ;  /* 0x00000012172d7221 */ /* 0x000fe40000000000 */
[----:B------:R-:W-:-:S02]  /*4670*/  FADD R23, R20, R44 ;  /* 0x0000002c14177221 */ /* 0x000fc40000000000 */
[----:B------:R-:W-:Y:S02]  /*4680*/  FADD R20, R24, R45 ;  /* 0x0000002d18147221 */ /* 0x000fe40000000000 */
[----:B------:R-:W-:Y:S02]  /*4690*/  FADD R23, R21, R23 ;  /* 0x0000001715177221 */ /* 0x000fe40000000000 */
[----:B------:R-:W-:Y:S02]  /*46a0*/  FADD R20, R26, R20 ;  /* 0x000000141a147221 */ /* 0x000fe40000000000 */
[----:B------:R-:W-:Y:S02]  /*46b0*/  FADD R23, R22, R23 ;  /* 0x0000001716177221 */ /* 0x000fe40000000000 */
[----:B------:R-:W-:Y:S02]  /*46c0*/  FADD R20, R25, R20 ;  /* 0x0000001419147221 */ /* 0x000fe40000000000 */
[----:B------:R-:W-:-:S02]  /*46d0*/  FMUL R15, R16, 1.4426950216293334961 ;  /* 0x3fb8aa3b100f7820 */ /* 0x000fc40000400000 */
[----:B------:R-:W-:Y:S01]  /*46e0*/  FADD R23, R27, R23 ;  /* 0x000000171b177221 */ /* 0x000fe20000000000 */
[----:B------:R-:W0:Y:S01]  /*46f0*/  LDSM.16.M88.4 R16, [R11+0x3080] ;  /* 0x003080000b10783b */ /* 0x000e220000000200 */
[----:B------:R-:W-:Y:S02]  /*4700*/  FADD R20, R167, R20 ;  /* 0x00000014a7147221 */ /* 0x000fe40000000000 */
[----:B------:R-:W-:Y:S02]  /*4710*/  FADD R152, R152, R23 ;  /* 0x0000001798987221 */ /* 0x000fe40000000000 */
[----:B------:R-:W-:Y:S02]  /*4720*/  FADD R168, R168, R20 ;  /* 0x00000014a8a87221 */ /* 0x000fe40000000000 */
[----:B------:R-:W-:Y:S02]  /*4730*/  FADD R152, R153, R152 ;  /* 0x0000009899987221 */ /* 0x000fe40000000000 */
[----:B------:R-:W-:-:S02]  /*4740*/  FADD R168, R149, R168 ;  /* 0x000000a895a87221 */ /* 0x000fc40000000000 */
[----:B------:R-:W-:Y:S02]  /*4750*/  FADD R166, R166, R152 ;  /* 0x00000098a6a67221 */ /* 0x000fe40000000000 */
[----:B------:R-:W-:Y:S02]  /*4760*/  FADD R168, R148, R168 ;  /* 0x000000a894a87221 */ /* 0x000fe40000000000 */
[----:B------:R-:W-:Y:S02]  /*4770*/  FFMA R53, R129, c[0x0][0x188], -R7 ;  /* 0x0000620081357a23 */ /* 0x000fe40000000807 */
[----:B------:R-:W-:Y:S02]  /*4780*/  FMUL R68, R68, 1.4426950216293334961 ;  /* 0x3fb8aa3b44447820 */ /* 0x000fe40000400000 */
[----:B------:R-:W-:Y:S02]  /*4790*/  FADD R166, R120, R166 ;  /* 0x000000a678a67221 */ /* 0x000fe40000000000 */
[----:B------:R-:W-:Y:S01]  /*47a0*/  FADD R122, R122, R168 ;  /* 0x000000a87a7a7221 */ /* 0x000fe20000000000 */
[----:B------:R1:W-:Y:S01]  /*47b0*/  MUFU.EX2 R129, R52 ;  /* 0x0000003400817308 */ /* 0x0003e20000000800 */
[----:B------:R-:W-:-:S02]  /*47c0*/  FMUL R88, R53, 1.4426950216293334961 ;  /* 0x3fb8aa3b35587820 */ /* 0x000fc40000400000 */
[----:B------:R-:W-:Y:S02]  /*47d0*/  FADD R166, R80, R166 ;  /* 0x000000a650a67221 */ /* 0x000fe40000000000 */
[----:B------:R-:W-:-:S03]  /*47e0*/  FADD R122, R82, R122 ;  /* 0x0000007a527a7221 */ /* 0x000fc60000000000 */
[----:B------:R2:W-:Y:S01]  /*47f0*/  MUFU.EX2 R89, R68 ;  /* 0x0000004400597308 */ /* 0x0005e20000000800 */
[----:B-1----:R-:W1:Y:S01]  /*4800*/  LDSM.16.M88.4 R52, [R11+0x2080] ;  /* 0x002080000b34783b */ /* 0x002e620000000200 */
[----:B------:R-:W-:Y:S02]  /*4810*/  FFMA R102, R102, c[0x0][0x188], -R9 ;  /* 0x0000620066667a23 */ /* 0x000fe40000000809 */
[----:B------:R-:W-:Y:S02]  /*4820*/  FFMA R140, R140, c[0x0][0x188], -R7 ;  /* 0x000062008c8c7a23 */ /* 0x000fe40000000807 */
[----:B------:R-:W-:Y:S01]  /*4830*/  FFMA R143, R143, c[0x0][0x188], -R9 ;  /* 0x000062008f8f7a23 */ /* 0x000fe20000000809 */
[----:B--2---:R-:W2:Y:S01]  /*4840*/  LDSM.16.M88.4 R68, [R11+0x2880] ;  /* 0x002880000b44783b */ /* 0x004ea20000000200 */
[----:B------:R-:W-:Y:S02]  /*4850*/  FADD R81, R81, R166 ;  /* 0x000000a651517221 */ /* 0x000fe40000000000 */
[----:B------:R-:W-:-:S02]  /*4860*/  FADD R122, R83, R122 ;  /* 0x0000007a537a7221 */ /* 0x000fc40000000000 */
[----:B------:R-:W-:Y:S02]  /*4870*/  FFMA R141, R141, c[0x0][0x188], -R7 ;  /* 0x000062008d8d7a23 */ /* 0x000fe40000000807 */
[----:B------:R-:W-:Y:S02]  /*4880*/  FMUL R24, R102, 1.4426950216293334961 ;  /* 0x3fb8aa3b66187820 */ /* 0x000fe40000400000 */
[--C-:B------:R-:W-:Y:S02]  /*4890*/  FFMA R103, R103, c[0x0][0x188], -R9.reuse ;  /* 0x0000620067677a23 */ /* 0x100fe40000000809 */
[----:B------:R-:W-:Y:S02]  /*48a0*/  FFMA R142, R142, c[0x0][0x188], -R9 ;  /* 0x000062008e8e7a23 */ /* 0x000fe40000000809 */
[----:B------:R-:W-:Y:S02]  /*48b0*/  FMUL R123, R123, 1.4426950216293334961 ;  /* 0x3fb8aa3b7b7b7820 */ /* 0x000fe40000400000 */
[----:B------:R-:W-:-:S02]  /*48c0*/  FMUL R132, R140, 1.4426950216293334961 ;  /* 0x3fb8aa3b8c847820 */ /* 0x000fc40000400000 */
[----:B------:R-:W-:Y:S02]  /*48d0*/  FMUL R26, R143, 1.4426950216293334961 ;  /* 0x3fb8aa3b8f1a7820 */ /* 0x000fe40000400000 */
[----:B------:R-:W-:Y:S02]  /*48e0*/  FADD R84, R84, R81 ;  /* 0x0000005154547221 */ /* 0x000fe40000000000 */
[----:B------:R-:W-:Y:S02]  /*48f0*/  FADD R122, R109, R122 ;  /* 0x0000007a6d7a7221 */ /* 0x000fe40000000000 */
[----:B------:R-:W-:Y:S02]  /*4900*/  FMUL R141, R141, 1.4426950216293334961 ;  /* 0x3fb8aa3b8d8d7820 */ /* 0x000fe40000400000 */
[----:B------:R-:W-:Y:S02]  /*4910*/  FMUL R21, R103, 1.4426950216293334961 ;  /* 0x3fb8aa3b67157820 */ /* 0x000fe40000400000 */
[----:B------:R-:W-:Y:S01]  /*4920*/  FMUL R142, R142, 1.4426950216293334961 ;  /* 0x3fb8aa3b8e8e7820 */ /* 0x000fe20000400000 */
[----:B------:R-:W3:Y:S01]  /*4930*/  MUFU.EX2 R24, R24 ;  /* 0x0000001800187308 */ /* 0x000ee20000000800 */
[----:B------:R-:W-:Y:S01]  /*4940*/  FADD R27, R85, R84 ;  /* 0x00000054551b7221 */ /* 0x000fe20000000000 */
[----:B----4-:R-:W-:Y:S01]  /*4950*/  HMMA.16816.F32 R96, R48, R56, R96 ;  /* 0x000000383060723c */ /* 0x010fe20000001860 */
[----:B------:R-:W-:Y:S01]  /*4960*/  FADD R87, R87, R122 ;  /* 0x0000007a57577221 */ /* 0x000fe20000000000 */
[----:B------:R-:W4:Y:S01]  /*4970*/  LDSM.16.M88.4 R80, [R169+0x80] ;  /* 0x00008000a950783b */ /* 0x000f220000000200 */
[----:B------:R-:W-:-:S03]  /*4980*/  FADD R108, R108, R27 ;  /* 0x0000001b6c6c7221 */ /* 0x000fc60000000000 */
[----:B------:R-:W5:Y:S01]  /*4990*/  MUFU.EX2 R123, R123 ;  /* 0x0000007b007b7308 */ /* 0x000f620000000800 */
[----:B------:R-:W-:Y:S02]  /*49a0*/  FADD R110, R110, R87 ;  /* 0x000000576e6e7221 */ /* 0x000fe40000000000 */
[----:B------:R-:W-:-:S05]  /*49b0*/  FFMA R130, R130, c[0x0][0x188], -R9 ;  /* 0x0000620082827a23 */ /* 0x000fca0000000809 */
[----:B------:R-:W-:Y:S01]  /*49c0*/  MUFU.EX2 R132, R132 ;  /* 0x0000008400847308 */ /* 0x000fe20000000800 */
[----:B------:R-:W-:-:S07]  /*49d0*/  FADD R121, R121, R108 ;  /* 0x0000006c79797221 */ /* 0x000fce0000000000 */
[----:B------:R-:W-:Y:S01]  /*49e0*/  MUFU.EX2 R86, R141 ;  /* 0x0000008d00567308 */ /* 0x000fe20000000800 */
[----:B------:R-:W-:-:S07]  /*49f0*/  FADD R111, R111, R110 ;  /* 0x0000006e6f6f7221 */ /* 0x000fce0000000000 */
[----:B------:R-:W1:Y:S01]  /*4a00*/  MUFU.EX2 R56, R21 ;  /* 0x0000001500387308 */ /* 0x000e620000000800 */
[----:B0-----:R-:W-:Y:S07]  /*4a10*/  HMMA.16816.F32 R136, R48, R16, R136 ;  /* 0x000000103088723c */ /* 0x001fee0000001888 */
[----:B------:R-:W-:Y:S08]  /*4a20*/  MUFU.EX2 R25, R142 ;  /* 0x0000008e00197308 */ /* 0x000ff00000000800 */
[----:B------:R-:W0:Y:S01]  /*4a30*/  MUFU.EX2 R26, R26 ;  /* 0x0000001a001a7308 */ /* 0x000e220000000800 */
[----:B------:R-:W-:-:S02]  /*4a40*/  FMUL R17, R130, 1.4426950216293334961 ;  /* 0x3fb8aa3b82117820 */ /* 0x000fc40000400000 */
[----:B------:R-:W-:Y:S02]  /*4a50*/  FFMA R131, R131, c[0x0][0x188], -R9 ;  /* 0x0000620083837a23 */ /* 0x000fe40000000809 */
[----:B------:R-:W-:Y:S02]  /*4a60*/  FADD R100, R100, R121 ;  /* 0x0000007964647221 */ /* 0x000fe40000000000 */
[----:B------:R-:W-:Y:S02]  /*4a70*/  FADD R111, R128, R111 ;  /* 0x0000006f806f7221 */ /* 0x000fe40000000000 */
[----:B------:R-:W-:Y:S02]  /*4a80*/  FMUL R85, R131, 1.4426950216293334961 ;  /* 0x3fb8aa3b83557820 */ /* 0x000fe40000400000 */
[----:B------:R-:W-:Y:S01]  /*4a90*/  FFMA R90, R90, c[0x0][0x188], -R9 ;  /* 0x000062005a5a7a23 */ /* 0x000fe20000000809 */
[----:B------:R-:W2:Y:S01]  /*4aa0*/  MUFU.EX2 R17, R17 ;  /* 0x0000001100117308 */ /* 0x000ea20000000800 */
[----:B------:R-:W-:-:S02]  /*4ab0*/  FADD R100, R101, R100 ;  /* 0x0000006465647221 */ /* 0x000fc40000000000 */
[----:B---3--:R-:W-:Y:S01]  /*4ac0*/  FADD R111, R24, R111 ;  /* 0x0000006f186f7221 */ /* 0x008fe20000000000 */
[----:B-----5:R-:W-:Y:S01]  /*4ad0*/  F2FP.PACK_AB R20, R123, R101 ;  /* 0x000000657b14723e */ /* 0x020fe200000000ff */
[----:B------:R-:W-:Y:S01]  /*4ae0*/  FMUL R87, R90, 1.4426950216293334961 ;  /* 0x3fb8aa3b5a577820 */ /* 0x000fe20000400000 */
[----:B-1----:R-:W-:Y:S01]  /*4af0*/  F2FP.PACK_AB R21, R56, R24 ;  /* 0x000000183815723e */ /* 0x002fe200000000ff */
[----:B------:R-:W-:Y:S01]  /*4b00*/  FFMA R91, R91, c[0x0][0x188], -R9 ;  /* 0x000062005b5b7a23 */ /* 0x000fe20000000809 */
[----:B------:R-:W-:Y:S02]  /*4b10*/  F2FP.PACK_AB R22, R86, R132 ;  /* 0x000000845616723e */ /* 0x000fe400000000ff */
[----:B0-----:R-:W-:Y:S01]  /*4b20*/  F2FP.PACK_AB R23, R26, R25 ;  /* 0x000000191a17723e */ /* 0x001fe200000000ff */
[----:B------:R-:W0:Y:S01]  /*4b30*/  MUFU.EX2 R88, R88 ;  /* 0x0000005800587308 */ /* 0x000e220000000800 */
[----:B------:R-:W-:Y:S01]  /*4b40*/  FADD R123, R123, R100 ;  /* 0x000000647b7b7221 */ /* 0x000fe20000000000 */
[----:B------:R-:W-:Y:S01]  /*4b50*/  HMMA.16816.F32 R156, R48, R76, R156 ;  /* 0x0000004c309c723c */ /* 0x000fe2000000189c */
[----:B------:R-:W-:-:S02]  /*4b60*/  FADD R56, R56, R111 ;  /* 0x0000006f38387221 */ /* 0x000fc40000000000 */
[----:B------:R-:W-:-:S03]  /*4b70*/  FFMA R126, R126, c[0x0][0x188], -R9 ;  /* 0x000062007e7e7a23 */ /* 0x000fc60000000809 */
[----:B------:R-:W1:Y:S01]  /*4b80*/  MUFU.EX2 R85, R85 ;  /* 0x0000005500557308 */ /* 0x000e620000000800 */
[----:B------:R-:W-:Y:S01]  /*4b90*/  FMUL R76, R91, 1.4426950216293334961 ;  /* 0x3fb8aa3b5b4c7820 */ /* 0x000fe20000400000 */
[----:B------:R-:W-:Y:S01]  /*4ba0*/  HMMA.16816.F32 R144, R20, R46, R144 ;  /* 0x0000002e1490723c */ /* 0x000fe20000001890 */
[----:B------:R-:W-:Y:S02]  /*4bb0*/  FFMA R124, R124, c[0x0][0x188], -R7 ;  /* 0x000062007c7c7a23 */ /* 0x000fe40000000807 */
[----:B------:R-:W-:Y:S02]  /*4bc0*/  FADD R123, R132, R123 ;  /* 0x0000007b847b7221 */ /* 0x000fe40000000000 */
[----:B------:R-:W-:Y:S01]  /*4bd0*/  FADD R25, R25, R56 ;  /* 0x0000003819197221 */ /* 0x000fe20000000000 */
[----:B------:R-:W3:Y:S01]  /*4be0*/  MUFU.EX2 R87, R87 ;  /* 0x0000005700577308 */ /* 0x000ee20000000800 */
[----:B------:R-:W-:Y:S02]  /*4bf0*/  FFMA R127, R127, c[0x0][0x188], -R9 ;  /* 0x000062007f7f7a23 */ /* 0x000fe40000000809 */
[----:B------:R-:W-:Y:S01]  /*4c00*/  FMUL R46, R126, 1.4426950216293334961 ;  /* 0x3fb8aa3b7e2e7820 */ /* 0x000fe20000400000 */
[----:B------:R-:W-:Y:S01]  /*4c10*/  HMMA.16816.F32 R112, R48, R64, R112 ;  /* 0x000000403070723c */ /* 0x000fe20000001870 */
[----:B------:R-:W-:-:S02]  /*4c20*/  FMUL R124, R124, 1.4426950216293334961 ;  /* 0x3fb8aa3b7c7c7820 */ /* 0x000fc40000400000 */
[----:B------:R-:W-:Y:S01]  /*4c30*/  FFMA R125, R125, c[0x0][0x188], -R7 ;  /* 0x000062007d7d7a23 */ /* 0x000fe20000000807 */
[----:B------:R-:W5:Y:S01]  /*4c40*/  MUFU.EX2 R15, R15 ;  /* 0x0000000f000f7308 */ /* 0x000f620000000800 */
[----:B------:R-:W-:Y:S02]  /*4c50*/  FADD R86, R86, R123 ;  /* 0x0000007b56567221 */ /* 0x000fe40000000000 */
[----:B------:R-:W-:Y:S01]  /*4c60*/  FADD R26, R26, R25 ;  /* 0x000000191a1a7221 */ /* 0x000fe20000000000 */
[----:B------:R-:W-:Y:S01]  /*4c70*/  HMMA.16816.F32 R116, R48, R60, R116 ;  /* 0x0000003c3074723c */ /* 0x000fe20000001874 */
[----:B------:R-:W-:-:S03]  /*4c80*/  FFMA R104, R104, c[0x0][0x188], -R7 ;  /* 0x0000620068687a23 */ /* 0x000fc60000000807 */
[----:B------:R-:W0:Y:S01]  /*4c90*/  MUFU.EX2 R76, R76 ;  /* 0x0000004c004c7308 */ /* 0x000e220000000800 */
[----:B------:R-:W-:Y:S02]  /*4ca0*/  FFMA R106, R106, c[0x0][0x188], -R9 ;  /* 0x000062006a6a7a23 */ /* 0x000fe40000000809 */
[----:B------:R-:W-:Y:S01]  /*4cb0*/  FMUL R91, R127, 1.4426950216293334961 ;  /* 0x3fb8aa3b7f5b7820 */ /* 0x000fe20000400000 */
[----:B------:R-:W-:Y:S01]  /*4cc0*/  HMMA.16816.F32 R92, R48, R52, R92 ;  /* 0x00000034305c723c */ /* 0x000fe2000000185c */
[----:B------:R-:W-:Y:S02]  /*4cd0*/  FMUL R125, R125, 1.4426950216293334961 ;  /* 0x3fb8aa3b7d7d7820 */ /* 0x000fe40000400000 */
[----:B------:R-:W-:Y:S01]  /*4ce0*/  FADD R25, R129, R86 ;  /* 0x0000005681197221 */ /* 0x000fe20000000000 */
[----:B------:R-:W1:Y:S01]  /*4cf0*/  MUFU.EX2 R44, R124 ;  /* 0x0000007c002c7308 */ /* 0x000e620000000800 */
[----:B--2---:R-:W-:-:S03]  /*4d00*/  FADD R26, R17, R26 ;  /* 0x0000001a111a7221 */ /* 0x004fc60000000000 */
[----:B------:R-:W-:Y:S01]  /*4d10*/  HMMA.16816.F32 R72, R48, R68, R72 ;  /* 0x000000443048723c */ /* 0x000fe20000001848 */
[----:B------:R-:W-:Y:S01]  /*4d20*/  FFMA R105, R105, c[0x0][0x188], -R7 ;  /* 0x0000620069697a23 */ /* 0x000fe20000000807 */
[----:B------:R-:W-:Y:S02]  /*4d30*/  LDSM.16.M88.4 R48, [R169+0x3080] ;  /* 0x00308000a930783b */ /* 0x000fe40000000200 */
[----:B------:R-:W2:Y:S01]  /*4d40*/  MUFU.EX2 R46, R46 ;  /* 0x0000002e002e7308 */ /* 0x000ea20000000800 */
[----:B------:R-:W-:Y:S02]  /*4d50*/  FMUL R45, R104, 1.4426950216293334961 ;  /* 0x3fb8aa3b682d7820 */ /* 0x000fe40000400000 */
[----:B------:R-:W-:Y:S02]  /*4d60*/  FFMA R107, R107, c[0x0][0x188], -R9 ;  /* 0x000062006b6b7a23 */ /* 0x000fe40000000809 */
[----:B------:R-:W-:Y:S02]  /*4d70*/  FMUL R47, R106, 1.4426950216293334961 ;  /* 0x3fb8aa3b6a2f7820 */ /* 0x000fe40000400000 */
[----:B0-----:R-:W-:Y:S01]  /*4d80*/  FADD R24, R88, R25 ;  /* 0x0000001958187221 */ /* 0x001fe20000000000 */
[----:B------:R-:W0:Y:S01]  /*4d90*/  MUFU.EX2 R16, R125 ;  /* 0x0000007d00107308 */ /* 0x000e220000000800 */
[----:B-1----:R-:W-:-:S02]  /*4da0*/  FADD R26, R85, R26 ;  /* 0x0000001a551a7221 */ /* 0x002fc40000000000 */
[----:B------:R-:W-:Y:S02]  /*4db0*/  FMUL R102, R105, 1.4426950216293334961 ;  /* 0x3fb8aa3b69667820 */ /* 0x000fe40000400000 */
[----:B------:R-:W-:-:S03]  /*4dc0*/  FMUL R90, R107, 1.4426950216293334961 ;  /* 0x3fb8aa3b6b5a7820 */ /* 0x000fc60000400000 */
[----:B------:R-:W1:Y:S01]  /*4dd0*/  MUFU.EX2 R91, R91 ;  /* 0x0000005b005b7308 */ /* 0x000e620000000800 */
[----:B------:R-:W-:Y:S02]  /*4de0*/  FADD R84, R89, R24 ;  /* 0x0000001859547221 */ /* 0x000fe40000000000 */
[----:B---3--:R-:W-:-:S05]  /*4df0*/  FADD R101, R87, R26 ;  /* 0x0000001a57657221 */ /* 0x008fca0000000000 */
[----:B------:R-:W3:Y:S01]  /*4e00*/  MUFU.EX2 R45, R45 ;  /* 0x0000002d002d7308 */ /* 0x000ee20000000800 */
[----:B-----5:R-:W-:Y:S01]  /*4e10*/  FADD R77, R15, R84 ;  /* 0x000000540f4d7221 */ /* 0x020fe20000000000 */
[----:B------:R-:W-:Y:S01]  /*4e20*/  HMMA.16816.F32 R136, R20, R18, R136 ;  /* 0x000000121488723c */ /* 0x000fe20000001888 */
[----:B------:R-:W-:Y:S01]  /*4e30*/  FADD R101, R76, R101 ;  /* 0x000000654c657221 */ /* 0x000fe20000000000 */
[----:B------:R-:W-:Y:S04]  /*4e40*/  LDSM.16.M88.4 R24, [R169+0x3880] ;  /* 0x00388000a918783b */ /* 0x000fe80000000200 */
[----:B------:R-:W5:Y:S01]  /*4e50*/  MUFU.EX2 R47, R47 ;  /* 0x0000002f002f7308 */ /* 0x000f620000000800 */
[----:B------:R-:W-:Y:S02]  /*4e60*/  FADD R77, R44, R77 ;  /* 0x0000004d2c4d7221 */ /* 0x000fe40000000000 */
[----:B--2---:R-:W-:-:S05]  /*4e70*/  FADD R84, R46, R101 ;  /* 0x000000652e547221 */ /* 0x004fca0000000000 */
[----:B------:R-:W2:Y:S08]  /*4e80*/  MUFU.EX2 R102, R102 ;  /* 0x0000006600667308 */ /* 0x000eb00000000800 */
[----:B------:R-:W2:Y:S01]  /*4e90*/  MUFU.EX2 R90, R90 ;  /* 0x0000005a005a7308 */ /* 0x000ea20000000800 */
[----:B------:R-:W-:Y:S01]  /*4ea0*/  HMMA.16816.F32 R112, R20, R66, R112 ;  /* 0x000000421470723c */ /* 0x000fe20000001870 */
[----:B0-----:R-:W-:-:S02]  /*4eb0*/  FADD R18, R16, R77 ;  /* 0x0000004d10127221 */ /* 0x001fc40000000000 */
[----:B-1----:R-:W-:Y:S01]  /*4ec0*/  FADD R86, R91, R84 ;  /* 0x000000545b567221 */ /* 0x002fe20000000000 */
[----:B------:R-:W-:Y:S01]  /*4ed0*/  F2FP.PACK_AB R85, R85, R17 ;  /* 0x000000115555723e */ /* 0x000fe200000000ff */
[----:B---3--:R-:W-:-:S03]  /*4ee0*/  FADD R17, R45, R18 ;  /* 0x000000122d117221 */ /* 0x008fc60000000000 */
[----:B------:R-:W-:Y:S01]  /*4ef0*/  HMMA.16816.F32 R116, R20, R62, R116 ;  /* 0x0000003e1474723c */ /* 0x000fe20000001874 */
[----:B------:R-:W-:Y:S01]  /*4f00*/  LDSM.16.M88.4 R60, [R169+0x880] ;  /* 0x00088000a93c783b */ /* 0x000fe20000000200 */
[----:B-----5:R-:W-:-:S06]  /*4f10*/  FADD R19, R47, R86 ;  /* 0x000000562f137221 */ /* 0x020fcc0000000000 */
[----:B------:R-:W-:Y:S01]  /*4f20*/  HMMA.16816.F32 R96, R20, R58, R96 ;  /* 0x0000003a1460723c */ /* 0x000fe20000001860 */
[----:B------:R-:W-:Y:S01]  /*4f30*/  LDSM.16.M88.4 R56, [R169+0x1880] ;  /* 0x00188000a938783b */ /* 0x000fe20000000200 */
[----:B------:R-:W-:-:S06]  /*4f40*/  F2FP.PACK_AB R84, R88, R129 ;  /* 0x000000815854723e */ /* 0x000fcc00000000ff */
[----:B------:R-:W-:Y:S01]  /*4f50*/  HMMA.16816.F32 R92, R20, R54, R92 ;  /* 0x00000036145c723c */ /* 0x000fe2000000185c */
[----:B------:R-:W-:Y:S01]  /*4f60*/  LDSM.16.M88.4 R52, [R169+0x2080] ;  /* 0x00208000a934783b */ /* 0x000fe20000000200 */
[----:B------:R-:W-:-:S06]  /*4f70*/  F2FP.PACK_AB R86, R15, R89 ;  /* 0x000000590f56723e */ /* 0x000fcc00000000ff */
[----:B------:R-:W-:Y:S01]  /*4f80*/  HMMA.16816.F32 R64, R20, R70, R72 ;  /* 0x000000461440723c */ /* 0x000fe20000001848 */
[----:B------:R-:W-:Y:S04]  /*4f90*/  LDSM.16.M88.4 R68, [R169+0x1080] ;  /* 0x00108000a944783b */ /* 0x000fe80000000200 */
[----:B------:R-:W-:Y:S01]  /*4fa0*/  LDSM.16.M88.4 R72, [R169+0x2880] ;  /* 0x00288000a948783b */ /* 0x000fe20000000200 */
[----:B--2---:R-:W-:Y:S02]  /*4fb0*/  FADD R88, R102, R17 ;  /* 0x0000001166587221 */ /* 0x004fe40000000000 */
[----:B------:R-:W-:-:S03]  /*4fc0*/  FADD R15, R90, R19 ;  /* 0x000000135a0f7221 */ /* 0x000fc60000000000 */
[----:B------:R-:W0:Y:S04]  /*4fd0*/  SHFL.BFLY PT, R89, R88, 0x2, 0x1f ;  /* 0x0c401f0058597f89 */ /* 0x000e2800000e0000 */
[----:B------:R-:W1:Y:S01]  /*4fe0*/  SHFL.BFLY PT, R100, R15, 0x2, 0x1f ;  /* 0x0c401f000f647f89 */ /* 0x000e6200000e0000 */
[----:B------:R-:W-:Y:S01]  /*4ff0*/  HMMA.16816.F32 R156, R20, R78, R156 ;  /* 0x0000004e149c723c */ /* 0x000fe2000000189c */
[----:B------:R-:W-:-:S07]  /*5000*/  F2FP.PACK_AB R87, R76, R87 ;  /* 0x000000574c57723e */ /* 0x000fce00000000ff */
[C---:B----4-:R-:W-:Y:S01]  /*5010*/  HMMA.16816.F32 R144, R84.reuse, R80, R144 ;  /* 0x000000505490723c */ /* 0x050fe20000001890 */
[----:B0-----:R-:W-:Y:S02]  /*5020*/  FADD R89, R88, R89 ;  /* 0x0000005958597221 */ /* 0x001fe40000000000 */
[----:B-1----:R-:W-:Y:S11]  /*5030*/  FADD R100, R15, R100 ;  /* 0x000000640f647221 */ /* 0x002ff60000000000 */
[----:B------:R-:W-:Y:S02]  /*5040*/  @!UPT UIADD3 URZ, URZ, URZ, URZ ;  /* 0x0000003f3f3ff290 */ /* 0x000fe4000fffe03f */
[C---:B------:R-:W-:Y:S01]  /*5050*/  HMMA.16816.F32 R156, R84.reuse, R24, R156 ;  /* 0x00000018549c723c */ /* 0x040fe2000000189c */
[----:B------:R-:W0:Y:S04]  /*5060*/  SHFL.BFLY PT, R24, R89, 0x1, 0x1f ;  /* 0x0c201f0059187f89 */ /* 0x000e2800000e0000 */
[----:B------:R-:W1:Y:S03]  /*5070*/  SHFL.BFLY PT, R15, R100, 0x1, 0x1f ;  /* 0x0c201f00640f7f89 */ /* 0x000e6600000e0000 */
[C---:B------:R-:W-:Y:S08]  /*5080*/  HMMA.16816.F32 R112, R84.reuse, R60, R112 ;  /* 0x0000003c5470723c */ /* 0x040ff00000001870 */
[C---:B------:R-:W-:Y:S08]  /*5090*/  HMMA.16816.F32 R116, R84.reuse, R68, R116 ;  /* 0x000000445474723c */ /* 0x040ff00000001874 */
[C---:B------:R-:W-:Y:S08]  /*50a0*/  HMMA.16816.F32 R96, R84.reuse, R56, R96 ;  /* 0x000000385460723c */ /* 0x040ff00000001860 */
[C---:B------:R-:W-:Y:S08]  /*50b0*/  HMMA.16816.F32 R20, R84.reuse, R52, R92 ;  /* 0x000000345414723c */ /* 0x040ff0000000185c */
[C---:B------:R-:W-:Y:S08]  /*50c0*/  HMMA.16816.F32 R76, R84.reuse, R72, R64 ;  /* 0x00000048544c723c */ /* 0x040ff00000001840 */
[----:B------:R-:W-:Y:S01]  /*50d0*/  HMMA.16816.F32 R136, R84, R48, R136 ;  /* 0x000000305488723c */ /* 0x000fe20000001888 */
[----:B------:R-:W-:-:S04]  /*50e0*/  IADD3 R3, R3, 0x80, RZ ;  /* 0x0000008003037810 */ /* 0x000fc80007ffe0ff */
[----:B------:R-:W-:Y:S02]  /*50f0*/  ISETP.GE.AND P0, PT, R3, c[0x0][0x1d0], PT ;  /* 0x0000740003007a0c */ /* 0x000fe40003f06270 */
[----:B------:R-:W-:Y:S02]  /*5100*/  F2FP.PACK_AB R16, R16, R44 ;  /* 0x0000002c1010723e */ /* 0x000fe400000000ff */
[----:B------:R-:W-:Y:S02]  /*5110*/  F2FP.PACK_AB R17, R91, R46 ;  /* 0x0000002e5b11723e */ /* 0x000fe400000000ff */
[----:B------:R-:W-:Y:S02]  /*5120*/  F2FP.PACK_AB R18, R102, R45 ;  /* 0x0000002d6612723e */ /* 0x000fe400000000ff */
[----:B------:R-:W-:Y:S01]  /*5130*/  F2FP.PACK_AB R19, R90, R47 ;  /* 0x0000002f5a13723e */ /* 0x000fe200000000ff */
[----:B0-----:R-:W-:Y:S02]  /*5140*/  FADD R89, R89, R24 ;  /* 0x0000001859597221 */ /* 0x001fe40000000000 */
[----:B-1----:R-:W-:-:S04]  /*5150*/  FADD R15, R100, R15 ;  /* 0x0000000f640f7221 */ /* 0x002fc80000000000 */
[----:B------:R-:W-:Y:S01]  /*5160*/  HMMA.16816.F32 R64, R16, R82, R144 ;  /* 0x000000521040723c */ /* 0x000fe20000001890 */
[----:B------:R-:W-:Y:S01]  /*5170*/  FFMA R4, R14, R4, R89 ;  /* 0x000000040e047223 */ /* 0x000fe20000000059 */
[----:B------:R-:W-:Y:S01]  /*5180*/  MOV R14, R7 ;  /* 0x00000007000e7202 */ /* 0x000fe20000000f00 */
[----:B------:R-:W-:-:S05]  /*5190*/  FFMA R13, R12, R13, R15 ;  /* 0x0000000d0c0d7223 */ /* 0x000fca000000000f */
[----:B------:R-:W-:Y:S01]  /*51a0*/  HMMA.16816.F32 R60, R16, R62, R112 ;  /* 0x0000003e103c723c */ /* 0x000fe20000001870 */
[----:B------:R-:W-:-:S07]  /*51b0*/  MOV R12, R9 ;  /* 0x00000009000c7202 */ /* 0x000fce0000000f00 */
[C---:B------:R-:W-:Y:S08]  /*51c0*/  HMMA.16816.F32 R92, R16.reuse, R70, R116 ;  /* 0x00000046105c723c */ /* 0x040ff00000001874 */
[C---:B------:R-:W-:Y:S08]  /*51d0*/  HMMA.16816.F32 R56, R16.reuse, R58, R96 ;  /* 0x0000003a1038723c */ /* 0x040ff00000001860 */
[C---:B------:R-:W-:Y:S08]  /*51e0*/  HMMA.16816.F32 R52, R16.reuse, R54, R20 ;  /* 0x000000361034723c */ /* 0x040ff00000001814 */
[C---:B------:R-:W-:Y:S08]  /*51f0*/  HMMA.16816.F32 R72, R16.reuse, R74, R76 ;  /* 0x0000004a1048723c */ /* 0x040ff0000000184c */
[C---:B------:R-:W-:Y:S08]  /*5200*/  HMMA.16816.F32 R136, R16.reuse, R50, R136 ;  /* 0x000000321088723c */ /* 0x040ff00000001888 */
[----:B------:R-:W-:Y:S07]  /*5210*/  HMMA.16816.F32 R156, R16, R26, R156 ;  /* 0x0000001a109c723c */ /* 0x000fee000000189c */
[----:B------:R-:W-:-:S04]  /*5220*/  IMAD.MOV.U32 R17, RZ, RZ, 0x80 ;  /* 0x00000080ff117424 */ /* 0x000fc800078e00ff */
[C---:B------:R-:W-:Y:S02]  /*5230*/  IMAD R2, R17.reuse, c[0x0][0x1b4], R2 ;  /* 0x00006d0011027a24 */ /* 0x040fe400078e0202 */
[----:B------:R-:W-:Y:S01]  /*5240*/  IMAD R8, R17, c[0x0][0x1a4], R8 ;  /* 0x0000690011087a24 */ /* 0x000fe200078e0208 */
[----:B------:R-:W-:Y:S01]  /*5250*/  @P0 CALL.REL.NOINC `(.L_x_0) ;  /* 0x0000001000000944 */ /* 0x000fe20003c00000 */
[----:B------:R-:W-:Y:S05]  /*5260*/  BRA `(.L_x_1) ;  /* 0xffffc75000007947 */ /* 0x000fea000383ffff */
.L_x_0:
[----:B-1----:R-:W0:Y:S01]  /*5270*/  S2R R0, SR_TID.X ;  /* 0x0000000000007919 */ /* 0x002e220000002100 */
[----:B------:R-:W-:Y:S02]  /*5280*/  MOV R29, R4 ;  /* 0x00000004001d7202 */ /* 0x000fe40000000f00 */
[----:B------:R-:W-:Y:S01]  /*5290*/  MOV R21, R13 ;  /* 0x0000000d00157202 */ /* 0x000fe20000000f00 */
[----:B------:R-:W1:Y:S01]  /*52a0*/  S2R R2, SR_TID.X ;  /* 0x0000000000027919 */ /* 0x000e620000002100 */
[----:B------:R-:W-:Y:S02]  /*52b0*/  FSETP.GEU.AND P2, PT, R29, 1.175494350822287508e-38, PT ;  /* 0x008000001d00780b */ /* 0x000fe40003f4e000 */
[C---:B------:R-:W-:Y:S01]  /*52c0*/  FSETP.GEU.AND P3, PT, R21.reuse, 1.175494350822287508e-38, PT ;  /* 0x008000001500780b */ /* 0x040fe20003f6e000 */
[----:B------:R-:W2:Y:S01]  /*52d0*/  S2R R79, SR_TID.X ;  /* 0x00000000004f7919 */ /* 0x000ea20000002100 */
[----:B------:R-:W-:-:S02]  /*52e0*/  FSETP.GT.AND P1, PT, |R21|, 8.50705917302346158658e+37, PT ;  /* 0x7e8000001500780b */ /* 0x000fc40003f24200 */
[----:B------:R-:W-:Y:S01]  /*52f0*/  MOV R27, R52 ;  /* 0x00000034001b7202 */ /* 0x000fe20000000f00 */
[----:B------:R-:W3:Y:S01]  /*5300*/  S2R R78, SR_CTAID.Y ;  /* 0x00000000004e7919 */ /* 0x000ee20000002600 */
[----:B------:R-:W-:-:S03]  /*5310*/  MOV R49, 0x3dc6b27f ;  /* 0x3dc6b27f00317802 */ /* 0x000fc60000000f00 */
[----:B------:R-:W4:Y:S04]  /*5320*/  S2R R76, SR_CTAID.X ;  /* 0x00000000004c7919 */ /* 0x000f280000002500 */
[----:B------:R-:W5:Y:S02]  /*5330*/  S2R R39, SR_TID.X ;  /* 0x0000000000277919 */ /* 0x000f640000002100 */
[----:B------:R-:W-:Y:S01]  /*5340*/  @P1 FMUL R159, R159, 0.25 ;  /* 0x3e8000009f9f1820 */ /* 0x000fe20000400000 */
[----:B0-----:R-:W-:Y:S01]  /*5350*/  LOP3.LUT R0, R0, 0xc0, RZ, 0xc0, !PT ;  /* 0x000000c000007812 */ /* 0x001fe200078ec0ff */
[----:B------:R-:W-:Y:S01]  /*5360*/  @P1 FMUL R158, R158, 0.25 ;  /* 0x3e8000009e9e1820 */ /* 0x000fe20000400000 */
[----:B------:R-:W-:Y:S01]  /*5370*/  BAR.SYNC.DEFER_BLOCKING 0x0 ;  /* 0x0000000000007b1d */ /* 0x000fe20000010000 */
[----:B------:R-:W-:Y:S01]  /*5380*/  @P1 FMUL R139, R139, 0.25 ;  /* 0x3e8000008b8b1820 */ /* 0x000fe20000400000 */
[----:B------:R-:W-:Y:S01]  /*5390*/  ISETP.NE.U32.AND P0, PT, R0, RZ, PT ;  /* 0x000000ff0000720c */ /* 0x000fe20003f05070 */
[----:B------:R-:W-:Y:S01]  /*53a0*/  @P1 FMUL R138, R138, 0.25 ;  /* 0x3e8000008a8a1820 */ /* 0x000fe20000400000 */
[C---:B-1----:R-:W-:Y:S01]  /*53b0*/  LOP3.LUT R0, R2.reuse, 0x7f, RZ, 0xc0, !PT ;  /* 0x0000007f02007812 */ /* 0x042fe200078ec0ff */
[----:B------:R-:W-:Y:S01]  /*53c0*/  @P1 FMUL R75, R75, 0.25 ;  /* 0x3e8000004b4b1820 */ /* 0x000fe20000400000 */
[----:B------:R-:W-:Y:S01]  /*53d0*/  LOP3.LUT R2, R2, 0x80, RZ, 0xc0, !PT ;  /* 0x0000008002027812 */ /* 0x000fe200078ec0ff */
[----:B------:R-:W-:Y:S01]  /*53e0*/  @P1 FMUL R74, R74, 0.25 ;  /* 0x3e8000004a4a1820 */ /* 0x000fe20000400000 */
[----:B------:R-:W-:Y:S01]  /*53f0*/  SHF.L.U32 R0, R0, 0x4, RZ ;  /* 0x0000000400007819 */ /* 0x000fe200000006ff */
[----:B------:R-:W-:Y:S01]  /*5400*/  @P1 FMUL R55, R55, 0.25 ;  /* 0x3e80000037371820 */ /* 0x000fe20000400000 */
[----:B------:R-:W-:Y:S01]  /*5410*/  SHF.R.U32.HI R3, RZ, 0x2, R2 ;  /* 0x00000002ff037819 */ /* 0x000fe20000011602 */
[----:B------:R-:W-:Y:S01]  /*5420*/  FMUL R2, R21, 8388608 ;  /* 0x4b00000015027820 */ /* 0x000fe20000400000 */
[----:B--2---:R-:W-:Y:S01]  /*5430*/  SHF.L.U32 R5, R79, 0x8, RZ ;  /* 0x000000084f057819 */ /* 0x004fe200000006ff */
[----:B---3--:R-:W-:Y:S01]  /*5440*/  IMAD R4, R78, c[0x0][0x1c0], RZ ;  /* 0x000070004e047a24 */ /* 0x008fe200078e02ff */
[----:B------:R-:W-:Y:S01]  /*5450*/  LOP3.LUT R17, R0, R3, RZ, 0x3c, !PT ;  /* 0x0000000300117212 */ /* 0x000fe200078e3cff */
[----:B------:R-:W-:Y:S01]  /*5460*/  FMUL R0, R29, 8388608 ;  /* 0x4b0000001d007820 */ /* 0x000fe20000400000 */
[----:B------:R-:W-:Y:S01]  /*5470*/  FSEL R71, R2, R21, !P3 ;  /* 0x0000001502477208 */ /* 0x000fe20005800000 */
[----:B------:R-:W-:Y:S01]  /*5480*/  @P1 FMUL R54, R54, 0.25 ;  /* 0x3e80000036361820 */ /* 0x000fe20000400000 */
[----:B------:R-:W-:Y:S01]  /*5490*/  LOP3.LUT R77, R79, 0x3f, RZ, 0xc0, !PT ;  /* 0x0000003f4f4d7812 */ /* 0x000fe200078ec0ff */
[----:B------:R-:W-:Y:S01]  /*54a0*/  @P1 FMUL R59, R59, 0.25 ;  /* 0x3e8000003b3b1820 */ /* 0x000fe20000400000 */
[----:B------:R-:W-:Y:S01]  /*54b0*/  FSEL R69, R0, R29, !P2 ;  /* 0x0000001d00457208 */ /* 0x000fe20005000000 */
[----:B------:R-:W-:Y:S01]  /*54c0*/  @P1 FMUL R58, R58, 0.25 ;  /* 0x3e8000003a3a1820 */ /* 0x000fe20000400000 */
[----:B------:R-:W-:Y:S01]  /*54d0*/  SHF.L.U32 R6, R79, 0x3, RZ ;  /* 0x000000034f067819 */ /* 0x000fe200000006ff */
[----:B------:R-:W-:Y:S01]  /*54e0*/  @P1 FMUL R95, R95, 0.25 ;  /* 0x3e8000005f5f1820 */ /* 0x000fe20000400000 */
[----:B------:R-:W-:Y:S01]  /*54f0*/  IADD3 R0, R69, -0x3f3504f3, RZ ;  /* 0xc0cafb0d45007810 */ /* 0x000fe20007ffe0ff */
[----:B------:R-:W-:Y:S01]  /*5500*/  @P1 FMUL R94, R94, 0.25 ;  /* 0x3e8000005e5e1820 */ /* 0x000fe20000400000 */
[----:B------:R-:W-:Y:S01]  /*5510*/  SHF.L.U32 R13, R79, 0x5, RZ ;  /* 0x000000054f0d7819 */ /* 0x000fe200000006ff */
[----:B------:R-:W-:Y:S01]  /*5520*/  @P1 FMUL R63, R63, 0.25 ;  /* 0x3e8000003f3f1820 */ /* 0x000fe20000400000 */
[----:B------:R-:W-:Y:S01]  /*5530*/  LOP3.LUT R2, R0, 0xff800000, RZ, 0xc0, !PT ;  /* 0xff80000000027812 */ /* 0x000fe200078ec0ff */
[----:B------:R-:W-:Y:S01]  /*5540*/  @P1 FMUL R62, R62, 0.25 ;  /* 0x3e8000003e3e1820 */ /* 0x000fe20000400000 */
[----:B------:R-:W-:Y:S01]  /*5550*/  IADD3 R0, R71, -0x3f3504f3, RZ ;  /* 0xc0cafb0d47007810 */ /* 0x000fe20007ffe0ff */
[----:B------:R-:W-:Y:S01]  /*5560*/  @P1 FMUL R67, R67, 0.25 ;  /* 0x3e80000043431820 */ /* 0x000fe20000400000 */
[----:B------:R-:W-:Y:S01]  /*5570*/  LOP3.LUT R8, R5, 0x1800, RZ, 0xc0, !PT ;  /* 0x0000180005087812 */ /* 0x000fe200078ec0ff */
[----:B------:R0:W1:Y:S01]  /*5580*/  I2F R3, R2 ;  /* 0x0000000200037306 */ /* 0x0000620000201400 */
[----:B----4-:R-:W-:Y:S01]  /*5590*/  LEA R76, R76, R77, 0x6 ;  /* 0x0000004d4c4c7211 */ /* 0x010fe200078e30ff */
[----:B------:R-:W-:Y:S01]  /*55a0*/  @P1 FMUL R66, R66, 0.25 ;  /* 0x3e80000042421820 */ /* 0x000fe20000400000 */
[----:B------:R-:W-:-:S02]  /*55b0*/  LOP3.LUT R12, R6, 0x300, RZ, 0xc0, !PT ;  /* 0x00000300060c7812 */ /* 0x000fc400078ec0ff */
[----:B------:R-:W-:Y:S01]  /*55c0*/  LOP3.LUT R14, R6, 0x38, RZ, 0xc0, !PT ;  /* 0x00000038060e7812 */ /* 0x000fe200078ec0ff */
[----:B------:R-:W-:Y:S01]  /*55d0*/  IMAD R10, R76, c[0x0][0x1c4], RZ ;  /* 0x000071004c0a7a24 */ /* 0x000fe200078e02ff */
[----:B------:R-:W-:Y:S02]  /*55e0*/  LOP3.LUT R6, R0, 0xff800000, RZ, 0xc0, !PT ;  /* 0xff80000000067812 */ /* 0x000fe400078ec0ff */
[----:B------:R-:W-:Y:S01]  /*55f0*/  LOP3.LUT R13, R8, 0x60, R13, 0xf8, !PT ;  /* 0x00000060080d7812 */ /* 0x000fe200078ef80d */
[C---:B------:R-:W-:Y:S01]  /*5600*/  IMAD.HI R8, R4.reuse, 0x2, RZ ;  /* 0x0000000204087827 */ /* 0x040fe200078e02ff */
[----:B------:R-:W-:Y:S01]  /*5610*/  SHF.R.U32.HI R11, RZ, 0x1, R79 ;  /* 0x00000001ff0b7819 */ /* 0x000fe2000001164f */
[----:B------:R2:W3:Y:S01]  /*5620*/  I2F R5, R6 ;  /* 0x0000000600057306 */ /* 0x0004e20000201400 */
[----:B------:R-:W-:Y:S02]  /*5630*/  SHF.L.U32 R0, R4, 0x1, RZ ;  /* 0x0000000104007819 */ /* 0x000fe400000006ff */
[----:B------:R-:W-:-:S02]  /*5640*/  FSEL R4, RZ, -23, P3 ;  /* 0xc1b80000ff047808 */ /* 0x000fc40001800000 */
[C---:B------:R-:W-:Y:S01]  /*5650*/  FSETP.GEU.AND P3, PT, |R21|.reuse, 1.175494350822287508e-38, PT ;  /* 0x008000001500780b */ /* 0x040fe20003f6e200 */
[----:B------:R-:W-:Y:S01]  /*5660*/  @P1 FMUL R21, R21, 0.25 ;  /* 0x3e80000015151820 */ /* 0x000fe20000400000 */
[----:B------:R-:W-:Y:S01]  /*5670*/  LOP3.LUT R16, R11, 0x4, RZ, 0xc0, !PT ;  /* 0x000000040b107812 */ /* 0x000fe200078ec0ff */
[C---:B------:R-:W-:Y:S01]  /*5680*/  IMAD.SHL.U32 R11, R10.reuse, 0x2, RZ ;  /* 0x000000020a0b7824 */ /* 0x040fe200078e00ff */
[----:B------:R-:W-:Y:S02]  /*5690*/  SHF.L.U32 R15, R79, 0x2, RZ ;  /* 0x000000024f0f7819 */ /* 0x000fe400000006ff */
[----:B0-----:R-:W-:Y:S02]  /*56a0*/  IADD3 R2, R69, -R2, RZ ;  /* 0x8000000245027210 */ /* 0x001fe40007ffe0ff */
[----:B------:R-:W-:Y:S01]  /*56b0*/  IADD3 R68, P4, P5, R11, c[0x0][0x178], R0 ;  /* 0x00005e000b447a10 */ /* 0x000fe20007d9e000 */
[----:B------:R-:W-:Y:S01]  /*56c0*/  IMAD.HI R11, R10, 0x2, RZ ;  /* 0x000000020a0b7827 */ /* 0x000fe200078e02ff */
[----:B------:R-:W-:-:S02]  /*56d0*/  FSEL R0, RZ, -23, P2 ;  /* 0xc1b80000ff007808 */ /* 0x000fc40001000000 */
[----:B------:R-:W-:Y:S01]  /*56e0*/  FSETP.GT.AND P2, PT, |R29|, 8.50705917302346158658e+37, PT ;  /* 0x7e8000001d00780b */ /* 0x000fe20003f44200 */
[----:B------:R-:W-:Y:S01]  /*56f0*/  @!P3 FMUL R21, R21, 16777216 ;  /* 0x4b8000001515b820 */ /* 0x000fe20000400000 */
[----:B------:R-:W-:Y:S01]  /*5700*/  IADD3.X R70, R11, c[0x0][0x17c], R8, P4, P5 ;  /* 0x00005f000b467a10 */ /* 0x000fe200027ea408 */
[----:B-1----:R-:W-:Y:S01]  /*5710*/  FFMA.FTZ R0, R3, 1.1920928955078125e-07, R0 ;  /* 0x3400000003007823 */ /* 0x002fe20000010000 */
[----:B------:R-:W-:Y:S01]  /*5720*/  FSETP.GEU.AND P4, PT, |R29|, 1.175494350822287508e-38, PT ;  /* 0x008000001d00780b */ /* 0x000fe20003f8e200 */
[----:B------:R-:W0:Y:S01]  /*5730*/  MUFU.RCP R3, R21 ;  /* 0x0000001500037308 */ /* 0x000e220000001000 */
[----:B------:R-:W-:Y:S01]  /*5740*/  LOP3.LUT R19, R15, 0xc0, RZ, 0xc0, !PT ;  /* 0x000000c00f137812 */ /* 0x000fe200078ec0ff */
[----:B------:R-:W-:Y:S01]  /*5750*/  @!P3 FMUL R159, R159, 16777216 ;  /* 0x4b8000009f9fb820 */ /* 0x000fe20000400000 */
[----:B------:R-:W-:Y:S01]  /*5760*/  LOP3.LUT R12, R12, 0x70, R15, 0xf8, !PT ;  /* 0x000000700c0c7812 */ /* 0x000fe200078ef80f */
[----:B------:R-:W-:Y:S01]  /*5770*/  @!P3 FMUL R158, R158, 16777216 ;  /* 0x4b8000009e9eb820 */ /* 0x000fe20000400000 */
[----:B------:R-:W-:Y:S01]  /*5780*/  IADD3 R52, R16, R14, R19 ;  /* 0x0000000e10347210 */ /* 0x000fe20007ffe013 */
[----:B------:R-:W-:Y:S01]  /*5790*/  @!P3 FMUL R139, R139, 16777216 ;  /* 0x4b8000008b8bb820 */ /* 0x000fe20000400000 */
[----:B------:R-:W-:Y:S01]  /*57a0*/  SHF.L.U32 R14, R79, 0xa, RZ ;  /* 0x0000000a4f0e7819 */ /* 0x000fe200000006ff */
[----:B------:R-:W-:Y:S01]  /*57b0*/  @P2 FMUL R29, R29, 0.25 ;  /* 0x3e8000001d1d2820 */ /* 0x000fe20000400000 */
[----:B-----5:R-:W-:Y:S01]  /*57c0*/  SHF.R.U32.HI R42, RZ, 0x6, R39 ;  /* 0x00000006ff2a7819 */ /* 0x020fe20000011627 */
[----:B------:R-:W-:Y:S01]  /*57d0*/  @!P3 FMUL R138, R138, 16777216 ;  /* 0x4b8000008a8ab820 */ /* 0x000fe20000400000 */
[----:B------:R-:W-:Y:S01]  /*57e0*/  LOP3.LUT R41, R17, 0x1800, R14, 0xf8, !PT ;  /* 0x0000180011297812 */ /* 0x000fe200078ef80e */
[----:B------:R-:W-:Y:S01]  /*57f0*/  @!P4 FMUL R29, R29, 16777216 ;  /* 0x4b8000001d1dc820 */ /* 0x000fe20000400000 */
[----:B------:R-:W-:Y:S01]  /*5800*/  LOP3.LUT R40, R13, R12, RZ, 0x3c, !PT ;  /* 0x0000000c0d287212 */ /* 0x000fe200078e3cff */
[----:B------:R-:W-:Y:S01]  /*5810*/  @!P3 FMUL R75, R75, 16777216 ;  /* 0x4b8000004b4bb820 */ /* 0x000fe20000400000 */
[----:B------:R-:W-:Y:S01]  /*5820*/  SGXT.U32 R42, R42, 0x2 ;  /* 0x000000022a2a781a */ /* 0x000fe20000000000 */
[----:B------:R-:W-:Y:S01]  /*5830*/  @!P3 FMUL R74, R74, 16777216 ;  /* 0x4b8000004a4ab820 */ /* 0x000fe20000400000 */
[----:B------:R1:W4:Y:S01]  /*5840*/  MUFU.RCP R10, R29 ;  /* 0x0000001d000a7308 */ /* 0x0003220000001000 */
[----:B------:R-:W-:Y:S01]  /*5850*/  @!P3 FMUL R55, R55, 16777216 ;  /* 0x4b8000003737b820 */ /* 0x000fe20000400000 */
[C---:B--2---:R-:W-:Y:S01]  /*5860*/  IADD3 R6, R71.reuse, -R6, RZ ;  /* 0x8000000647067210 */ /* 0x044fe20007ffe0ff */
[----:B------:R-:W-:Y:S01]  /*5870*/  @!P3 FMUL R54, R54, 16777216 ;  /* 0x4b8000003636b820 */ /* 0x000fe20000400000 */
[----:B------:R-:W-:Y:S01]  /*5880*/  ISETP.GE.U32.AND P1, PT, R71, 0x7f800000, PT ;  /* 0x7f8000004700780c */ /* 0x000fe20003f26070 */
[----:B------:R-:W-:-:S02]  /*5890*/  @!P3 FMUL R59, R59, 16777216 ;  /* 0x4b8000003b3bb820 */ /* 0x000fc40000400000 */
[----:B------:R-:W-:Y:S02]  /*58a0*/  @!P3 FMUL R58, R58, 16777216 ;  /* 0x4b8000003a3ab820 */ /* 0x000fe40000400000 */
[----:B------:R-:W-:Y:S02]  /*58b0*/  @!P3 FMUL R95, R95, 16777216 ;  /* 0x4b8000005f5fb820 */ /* 0x000fe40000400000 */
[----:B------:R-:W-:Y:S02]  /*58c0*/  @!P3 FMUL R94, R94, 16777216 ;  /* 0x4b8000005e5eb820 */ /* 0x000fe40000400000 */
[----:B------:R-:W-:Y:S02]  /*58d0*/  @!P3 FMUL R63, R63, 16777216 ;  /* 0x4b8000003f3fb820 */ /* 0x000fe40000400000 */
[----:B------:R-:W-:Y:S02]  /*58e0*/  @!P3 FMUL R62, R62, 16777216 ;  /* 0x4b8000003e3eb820 */ /* 0x000fe40000400000 */
[----:B------:R-:W-:-:S02]  /*58f0*/  @!P3 FMUL R67, R67, 16777216 ;  /* 0x4b8000004343b820 */ /* 0x000fc40000400000 */
[----:B------:R-:W-:Y:S02]  /*5900*/  @!P3 FMUL R66, R66, 16777216 ;  /* 0x4b8000004242b820 */ /* 0x000fe40000400000 */
[----:B------:R-:W-:Y:S02]  /*5910*/  FADD R2, R2, -1 ;  /* 0xbf80000002027421 */ /* 0x000fe40000000000 */
[----:B---3--:R-:W-:Y:S02]  /*5920*/  FFMA.FTZ R8, R5, 1.1920928955078125e-07, R4 ;  /* 0x3400000005087823 */ /* 0x008fe40000010004 */
[C---:B0-----:R-:W-:Y:S02]  /*5930*/  FMUL R4, R3.reuse, R159 ;  /* 0x0000009f03047220 */ /* 0x041fe40000400000 */
[C---:B------:R-:W-:Y:S02]  /*5940*/  FMUL R5, R3.reuse, R158 ;  /* 0x0000009e03057220 */ /* 0x040fe40000400000 */
[----:B------:R-:W-:-:S02]  /*5950*/  FMUL R17, R3, R139 ;  /* 0x0000008b03117220 */ /* 0x000fc40000400000 */
[C---:B------:R-:W-:Y:S02]  /*5960*/  FMUL R16, R3.reuse, R138 ;  /* 0x0000008a03107220 */ /* 0x040fe40000400000 */
[C---:B------:R-:W-:Y:S01]  /*5970*/  FMUL R19, R3.reuse, R75 ;  /* 0x0000004b03137220 */ /* 0x040fe20000400000 */
[----:B------:R-:W-:Y:S01]  /*5980*/  F2FP.PACK_AB R47, R4, R17 ;  /* 0x00000011042f723e */ /* 0x000fe200000000ff */
[----:B------:R-:W-:Y:S01]  /*5990*/  FMUL R20, R3, R74 ;  /* 0x0000004a03147220 */ /* 0x000fe20000400000 */
[----:B------:R-:W-:Y:S01]  /*59a0*/  F2FP.PACK_AB R39, R5, R16 ;  /* 0x000000100527723e */ /* 0x000fe200000000ff */
[C---:B------:R-:W-:Y:S02]  /*59b0*/  FMUL R22, R3.reuse, R55 ;  /* 0x0000003703167220 */ /* 0x040fe40000400000 */
[C---:B------:R-:W-:Y:S01]  /*59c0*/  FMUL R23, R3.reuse, R54 ;  /* 0x0000003603177220 */ /* 0x040fe20000400000 */
[----:B------:R-:W-:Y:S01]  /*59d0*/  MOV R54, c[0x0][0x1c8] ;  /* 0x0000720000367a02 */ /* 0x000fe20000000f00 */
[----:B------:R-:W-:Y:S01]  /*59e0*/  FMUL R25, R3, R59 ;  /* 0x0000003b03197220 */ /* 0x000fe20000400000 */
[----:B------:R-:W-:Y:S01]  /*59f0*/  F2FP.PACK_AB R46, R19, R22 ;  /* 0x00000016132e723e */ /* 0x000fe200000000ff */
[C---:B------:R-:W-:Y:S01]  /*5a00*/  FMUL R26, R3.reuse, R58 ;  /* 0x0000003a031a7220 */ /* 0x040fe20000400000 */
[----:B------:R-:W-:Y:S01]  /*5a10*/  F2FP.PACK_AB R38, R20, R23 ;  /* 0x000000171426723e */ /* 0x000fe200000000ff */
[----:B------:R-:W-:-:S02]  /*5a20*/  FMUL R28, R3, R95 ;  /* 0x0000005f031c7220 */ /* 0x000fc40000400000 */
[C---:B-1----:R-:W-:Y:S02]  /*5a30*/  FMUL R29, R3.reuse, R94 ;  /* 0x0000005e031d7220 */ /* 0x042fe40000400000 */
[----:B------:R-:W-:Y:S01]  /*5a40*/  FMUL R30, R3, R63 ;  /* 0x0000003f031e7220 */ /* 0x000fe20000400000 */
[----:B------:R-:W-:Y:S01]  /*5a50*/  F2FP.PACK_AB R45, R25, R28 ;  /* 0x0000001c192d723e */ /* 0x000fe200000000ff */
[C---:B------:R-:W-:Y:S01]  /*5a60*/  FMUL R31, R3.reuse, R62 ;  /* 0x0000003e031f7220 */ /* 0x040fe20000400000 */
[----:B------:R-:W-:Y:S01]  /*5a70*/  F2FP.PACK_AB R37, R26, R29 ;  /* 0x0000001d1a25723e */ /* 0x000fe200000000ff */
[C---:B------:R-:W-:Y:S02]  /*5a80*/  FMUL R33, R3.reuse, R67 ;  /* 0x0000004303217220 */ /* 0x040fe40000400000 */
[----:B------:R-:W-:Y:S02]  /*5a90*/  FMUL R34, R3, R66 ;  /* 0x0000004203227220 */ /* 0x000fe40000400000 */
[----:B------:R-:W-:Y:S01]  /*5aa0*/  FFMA.FTZ R3, R2, R49, -0.16845393180847167969 ;  /* 0xbe2c7f3002037423 */ /* 0x000fe20000010031 */
[----:B------:R-:W-:Y:S01]  /*5ab0*/  F2FP.PACK_AB R44, R30, R33 ;  /* 0x000000211e2c723e */ /* 0x000fe200000000ff */
[----:B------:R-:W-:Y:S01]  /*5ac0*/  @P2 FMUL R156, R156, 0.25 ;  /* 0x3e8000009c9c2820 */ /* 0x000fe20000400000 */
[----:B------:R-:W-:Y:S01]  /*5ad0*/  F2FP.PACK_AB R36, R31, R34 ;  /* 0x000000221f24723e */ /* 0x000fe200000000ff */
[----:B------:R-:W-:-:S02]  /*5ae0*/  FFMA.FTZ R3, R2, R3, 0.1716887056827545166 ;  /* 0x3e2fcf2a02037423 */ /* 0x000fc40000010003 */
[----:B------:R-:W-:Y:S01]  /*5af0*/  @P2 FMUL R136, R136, 0.25 ;  /* 0x3e80000088882820 */ /* 0x000fe20000400000 */
[----:B------:R-:W-:Y:S01]  /*5b00*/  STS.128 [R40+0x480], R44 ;  /* 0x0004802c28007388 */ /* 0x000fe20000000c00 */
[----:B------:R-:W-:Y:S02]  /*5b10*/  FFMA.FTZ R3, R2, R3, -0.17900948226451873779 ;  /* 0xbe374e4302037423 */ /* 0x000fe40000010003 */
[----:B------:R-:W-:Y:S01]  /*5b20*/  @P2 FMUL R72, R72, 0.25 ;  /* 0x3e80000048482820 */ /* 0x000fe20000400000 */
[----:B------:R-:W-:Y:S01]  /*5b30*/  STS.128 [R40+0x80], R36 ;  /* 0x0000802428007388 */ /* 0x000fe20000000c00 */
[C---:B------:R-:W-:Y:S02]  /*5b40*/  FFMA.FTZ R3, R2.reuse, R3, 0.20512372255325317383 ;  /* 0x3e520bf402037423 */ /* 0x040fe40000010003 */
[----:B------:R-:W-:Y:S02]  /*5b50*/  @P2 FMUL R27, R27, 0.25 ;  /* 0x3e8000001b1b2820 */ /* 0x000fe40000400000 */
[----:B------:R-:W-:-:S02]  /*5b60*/  FFMA.FTZ R3, R2, R3, -0.24046532809734344482 ;  /* 0xbe763c8b02037423 */ /* 0x000fc40000010003 */
[----:B------:R-:W-:Y:S02]  /*5b70*/  @P2 FMUL R56, R56, 0.25 ;  /* 0x3e80000038382820 */ /* 0x000fe40000400000 */
[----:B------:R-:W-:Y:S02]  /*5b80*/  @P2 FMUL R92, R92, 0.25 ;  /* 0x3e8000005c5c2820 */ /* 0x000fe40000400000 */
[----:B------:R-:W-:Y:S02]  /*5b90*/  @P2 FMUL R60, R60, 0.25 ;  /* 0x3e8000003c3c2820 */ /* 0x000fe40000400000 */
[----:B------:R-:W-:Y:S02]  /*5ba0*/  @P2 FMUL R64, R64, 0.25 ;  /* 0x3e80000040402820 */ /* 0x000fe40000400000 */
[----:B------:R-:W-:Y:S02]  /*5bb0*/  FFMA.FTZ R3, R2, R3, 0.28857114911079406738 ;  /* 0x3e93bf9902037423 */ /* 0x000fe40000010003 */
        /* <DEDUP_REMOVED lines=8> */
[----:B------:R-:W-:Y:S02]  /*5c40*/  @P2 FMUL R61, R61, 0.25 ;  /* 0x3e8000003d3d2820 */ /* 0x000fe40000400000 */
[----:B------:R-:W-:Y:S02]  /*5c50*/  @P2 FMUL R65, R65, 0.25 ;  /* 0x3e80000041412820 */ /* 0x000fe40000400000 */
[----:B------:R-:W-:Y:S02]  /*5c60*/  @P2 FMUL R157, R157, 0.25 ;  /* 0x3e8000009d9d2820 */ /* 0x000fe40000400000 */
[----:B------:R-:W-:Y:S02]  /*5c70*/  @P2 FMUL R137, R137, 0.25 ;  /* 0x3e80000089892820 */ /* 0x000fe40000400000 */
[----:B------:R-:W-:-:S02]  /*5c80*/  FFMA.FTZ R3, R2, R3, -0.36067417263984680176 ;  /* 0xbeb8aa4902037423 */ /* 0x000fc40000010003 */
[----:B------:R-:W-:Y:S02]  /*5c90*/  @P2 FMUL R73, R73, 0.25 ;  /* 0x3e80000049492820 */ /* 0x000fe40000400000 */
[----:B------:R-:W-:Y:S02]  /*5ca0*/  @P2 FMUL R53, R53, 0.25 ;  /* 0x3e80000035352820 */ /* 0x000fe40000400000 */
[----:B------:R-:W-:Y:S02]  /*5cb0*/  @P2 FMUL R57, R57, 0.25 ;  /* 0x3e80000039392820 */ /* 0x000fe40000400000 */
[C---:B----4-:R-:W-:Y:S02]  /*5cc0*/  FMUL R15, R10.reuse, R156 ;  /* 0x0000009c0a0f7220 */ /* 0x050fe40000400000 */
[C---:B------:R-:W-:Y:S02]  /*5cd0*/  FMUL R14, R10.reuse, R72 ;  /* 0x000000480a0e7220 */ /* 0x040fe40000400000 */
[----:B------:R-:W-:-:S02]  /*5ce0*/  FMUL R11, R10, R27 ;  /* 0x0000001b0a0b7220 */ /* 0x000fc40000400000 */
[----:B------:R-:W-:Y:S02]  /*5cf0*/  FMUL R18, R10, R136 ;  /* 0x000000880a127220 */ /* 0x000fe40000400000 */
[----:B------:R-:W-:Y:S01]  /*5d00*/  @P2 FMUL R93, R93, 0.25 ;  /* 0x3e8000005d5d2820 */ /* 0x000fe20000400000 */
[----:B------:R-:W-:Y:S01]  /*5d10*/  F2FP.PACK_AB R14, R14, R11 ;  /* 0x0000000b0e0e723e */ /* 0x000fe200000000ff */
[C---:B------:R-:W-:Y:S01]  /*5d20*/  FMUL R13, R10.reuse, R56 ;  /* 0x000000380a0d7220 */ /* 0x040fe20000400000 */
[----:B------:R-:W-:Y:S01]  /*5d30*/  F2FP.PACK_AB R15, R15, R18 ;  /* 0x000000120f0f723e */ /* 0x000fe200000000ff */
[C---:B------:R-:W-:Y:S01]  /*5d40*/  FMUL R12, R10.reuse, R60 ;  /* 0x0000003c0a0c7220 */ /* 0x040fe20000400000 */
[----:B------:R-:W-:Y:S01]  /*5d50*/  ISETP.GE.U32.AND P2, PT, R69, 0x7f800000, PT ;  /* 0x7f8000004500780c */ /* 0x000fe20003f46070 */
[C---:B------:R-:W-:Y:S02]  /*5d60*/  FMUL R21, R10.reuse, R64 ;  /* 0x000000400a157220 */ /* 0x040fe40000400000 */
[----:B------:R-:W-:-:S02]  /*5d70*/  FMUL R24, R10, R92 ;  /* 0x0000005c0a187220 */ /* 0x000fc40000400000 */
[----:B------:R-:W-:Y:S01]  /*5d80*/  @!P4 FMUL R61, R61, 16777216 ;  /* 0x4b8000003d3dc820 */ /* 0x000fe20000400000 */
[----:B------:R-:W-:Y:S01]  /*5d90*/  F2FP.PACK_AB R12, R12, R21 ;  /* 0x000000150c0c723e */ /* 0x000fe200000000ff */
[----:B------:R-:W-:Y:S01]  /*5da0*/  @!P4 FMUL R65, R65, 16777216 ;  /* 0x4b8000004141c820 */ /* 0x000fe20000400000 */
[----:B------:R-:W-:Y:S01]  /*5db0*/  F2FP.PACK_AB R13, R13, R24 ;  /* 0x000000180d0d723e */ /* 0x000fe200000000ff */
[----:B------:R-:W-:Y:S02]  /*5dc0*/  @!P4 FMUL R157, R157, 16777216 ;  /* 0x4b8000009d9dc820 */ /* 0x000fe40000400000 */
[----:B------:R-:W-:Y:S02]  /*5dd0*/  @!P4 FMUL R137, R137, 16777216 ;  /* 0x4b8000008989c820 */ /* 0x000fe40000400000 */
[----:B------:R-:W-:Y:S01]  /*5de0*/  FFMA.FTZ R3, R2, R3, 0.48089820146560668945 ;  /* 0x3ef6384a02037423 */ /* 0x000fe20000010003 */
[----:B------:R0:W-:Y:S01]  /*5df0*/  STS.128 [R40], R12 ;  /* 0x0000000c28007388 */ /* 0x0001e20000000c00 */
[----:B------:R-:W-:-:S02]  /*5e00*/  @!P4 FMUL R73, R73, 16777216 ;  /* 0x4b8000004949c820 */ /* 0x000fc40000400000 */
[----:B------:R-:W-:Y:S02]  /*5e10*/  @!P4 FMUL R53, R53, 16777216 ;  /* 0x4b8000003535c820 */ /* 0x000fe40000400000 */
[----:B------:R-:W-:Y:S02]  /*5e20*/  @!P4 FMUL R57, R57, 16777216 ;  /* 0x4b8000003939c820 */ /* 0x000fe40000400000 */
[----:B------:R-:W-:Y:S02]  /*5e30*/  @!P4 FMUL R93, R93, 16777216 ;  /* 0x4b8000005d5dc820 */ /* 0x000fe40000400000 */
[C---:B------:R-:W-:Y:S02]  /*5e40*/  FMUL R32, R10.reuse, R61 ;  /* 0x0000003d0a207220 */ /* 0x040fe40000400000 */
[C---:B------:R-:W-:Y:S02]  /*5e50*/  FMUL R35, R10.reuse, R65 ;  /* 0x000000410a237220 */ /* 0x040fe40000400000 */
[----:B------:R-:W-:-:S02]  /*5e60*/  FMUL R11, R10, R157 ;  /* 0x0000009d0a0b7220 */ /* 0x000fc40000400000 */
[----:B------:R-:W-:Y:S01]  /*5e70*/  FMUL R18, R10, R137 ;  /* 0x000000890a127220 */ /* 0x000fe20000400000 */
[----:B------:R-:W-:Y:S01]  /*5e80*/  F2FP.PACK_AB R32, R32, R35 ;  /* 0x000000232020723e */ /* 0x000fe200000000ff */
[----:B------:R-:W-:Y:S02]  /*5e90*/  FFMA.FTZ R3, R2, R3, -0.72134751081466674805 ;  /* 0xbf38aa3b02037423 */ /* 0x000fe40000010003 */
[C---:B------:R-:W-:Y:S01]  /*5ea0*/  FMUL R21, R10.reuse, R73 ;  /* 0x000000490a157220 */ /* 0x040fe20000400000 */
[----:B------:R-:W-:Y:S01]  /*5eb0*/  F2FP.PACK_AB R35, R11, R18 ;  /* 0x000000120b23723e */ /* 0x000fe200000000ff */
[C---:B------:R-:W-:Y:S01]  /*5ec0*/  FMUL R24, R10.reuse, R53 ;  /* 0x000000350a187220 */ /* 0x040fe20000400000 */
[----:B------:R-:W-:Y:S01]  /*5ed0*/  SHF.L.U32 R53, R79, 0x1, RZ ;  /* 0x000000014f357819 */ /* 0x000fe200000006ff */
[----:B------:R-:W-:Y:S02]  /*5ee0*/  FMUL R27, R10, R57 ;  /* 0x000000390a1b7220 */ /* 0x000fe40000400000 */
[----:B------:R-:W-:Y:S01]  /*5ef0*/  IMAD R5, R42, c[0x0][0x1c8], RZ ;  /* 0x000072002a057a24 */ /* 0x000fe200078e02ff */
[----:B------:R-:W-:Y:S01]  /*5f00*/  F2FP.PACK_AB R34, R21, R24 ;  /* 0x000000181522723e */ /* 0x000fe200000000ff */
[----:B------:R-:W-:Y:S01]  /*5f10*/  FMUL R10, R10, R93 ;  /* 0x0000005d0a0a7220 */ /* 0x000fe20000400000 */
[----:B------:R-:W-:Y:S01]  /*5f20*/  LOP3.LUT R42, R41, 0x40, RZ, 0x3c, !PT ;  /* 0x00000040292a7812 */ /* 0x000fe200078e3cff */
[----:B------:R-:W-:Y:S01]  /*5f30*/  FMUL R3, R2, R3 ;  /* 0x0000000302037220 */ /* 0x000fe20000400000 */
[----:B------:R-:W-:Y:S01]  /*5f40*/  LEA R11, R54, R5, 0x2 ;  /* 0x00000005360b7211 */ /* 0x000fe200078e10ff */
[----:B------:R-:W-:Y:S01]  /*5f50*/  FADD R6, R6, -1 ;  /* 0xbf80000006067421 */ /* 0x000fe20000000000 */
[----:B------:R-:W-:Y:S01]  /*5f60*/  F2FP.PACK_AB R33, R27, R10 ;  /* 0x0000000a1b21723e */ /* 0x000fe200000000ff */
[----:B------:R-:W-:Y:S01]  /*5f70*/  FMUL R3, R2, R3 ;  /* 0x0000000302037220 */ /* 0x000fe20000400000 */
[----:B0-----:R-:W-:-:S02]  /*5f80*/  LEA R12, R54, R11, 0x2 ;  /* 0x0000000b360c7211 */ /* 0x001fc400078e10ff */
[----:B------:R-:W-:Y:S01]  /*5f90*/  LEA R4, P5, R11, R68, 0x1 ;  /* 0x000000440b047211 */ /* 0x000fe200078a08ff */
[----:B------:R0:W-:Y:S01]  /*5fa0*/  STS.128 [R40+0x400], R32 ;  /* 0x0004002028007388 */ /* 0x0001e20000000c00 */
[----:B------:R-:W-:-:S03]  /*5fb0*/  FFMA.FTZ R43, R2, 1.4426950216293334961, R3 ;  /* 0x3fb8aa3b022b7823 */ /* 0x000fc60000010003 */
[----:B------:R-:W-:Y:S01]  /*5fc0*/  BAR.SYNC.DEFER_BLOCKING 0x0 ;  /* 0x0000000000007b1d */ /* 0x000fe20000010000 */
[C---:B------:R-:W-:Y:S01]  /*5fd0*/  LEA R2, P4, R5.reuse, R68, 0x1 ;  /* 0x0000004405027211 */ /* 0x040fe200078808ff */
[----:B------:R-:W-:Y:S01]  /*5fe0*/  FADD R0, R0, R43 ;  /* 0x0000002b00007221 */ /* 0x000fe20000000000 */
[----:B------:R-:W-:Y:S02]  /*5ff0*/  LEA R13, R54, R12, 0x2 ;  /* 0x0000000c360d7211 */ /* 0x000fe400078e10ff */
[----:B------:R-:W-:Y:S02]  /*6000*/  LEA.HI.X.SX32 R3, R5, R70, 0x1, P4 ;  /* 0x0000004605037211 */ /* 0x000fe400020f0eff */
[-C--:B------:R-:W-:Y:S02]  /*6010*/  LEA R16, P4, R13, R68.reuse, 0x1 ;  /* 0x000000440d107211 */ /* 0x080fe400078808ff */
[----:B------:R-:W-:Y:S02]  /*6020*/  LEA R10, P3, R12, R68, 0x1 ;  /* 0x000000440c0a7211 */ /* 0x000fe400078608ff */
[----:B------:R-:W-:-:S02]  /*6030*/  LEA R14, R54, R13, 0x2 ;  /* 0x0000000d360e7211 */ /* 0x000fc400078e10ff */
[-C--:B------:R-:W-:Y:S02]  /*6040*/  LEA.HI.X.SX32 R5, R11, R70.reuse, 0x1, P5 ;  /* 0x000000460b057211 */ /* 0x080fe400028f0eff */
[-C--:B------:R-:W-:Y:S01]  /*6050*/  LEA.HI.X.SX32 R17, R13, R70.reuse, 0x1, P4 ;  /* 0x000000460d117211 */ /* 0x080fe200020f0eff */
[----:B------:R-:W-:Y:S01]  /*6060*/  FFMA.FTZ R13, R6, R49, -0.16845393180847167969 ;  /* 0xbe2c7f30060d7423 */ /* 0x000fe20000010031 */
[----:B------:R-:W-:Y:S02]  /*6070*/  LEA.HI.X.SX32 R11, R12, R70, 0x1, P3 ;  /* 0x000000460c0b7211 */ /* 0x000fe400018f0eff */
[----:B------:R-:W-:Y:S01]  /*6080*/  LEA R12, R54, R14, 0x2 ;  /* 0x0000000e360c7211 */ /* 0x000fe200078e10ff */
[----:B------:R-:W-:Y:S01]  /*6090*/  FFMA.FTZ R13, R6, R13, 0.1716887056827545166 ;  /* 0x3e2fcf2a060d7423 */ /* 0x000fe2000001000d */
[----:B------:R-:W-:Y:S02]  /*60a0*/  LEA R18, P3, R14, R68, 0x1 ;  /* 0x000000440e127211 */ /* 0x000fe400078608ff */
[----:B------:R-:W-:Y:S01]  /*60b0*/  LEA R15, R54, R12, 0x2 ;  /* 0x0000000c360f7211 */ /* 0x000fe200078e10ff */
[----:B------:R-:W-:Y:S01]  /*60c0*/  FFMA.FTZ R13, R6, R13, -0.17900948226451873779 ;  /* 0xbe374e43060d7423 */ /* 0x000fe2000001000d */
[----:B------:R-:W-:Y:S01]  /*60d0*/  LEA.HI.X.SX32 R19, R14, R70, 0x1, P3 ;  /* 0x000000460e137211 */ /* 0x000fe200018f0eff */
[----:B------:R-:W1:Y:S01]  /*60e0*/  LDS.128 R48, [R41] ;  /* 0x0000000029307984 */ /* 0x000e620000000c00 */
[----:B------:R-:W-:Y:S01]  /*60f0*/  LEA R20, P3, R12, R68, 0x1 ;  /* 0x000000440c147211 */ /* 0x000fe200078608ff */
[----:B------:R-:W-:Y:S01]  /*6100*/  FFMA.FTZ R13, R6, R13, 0.20512372255325317383 ;  /* 0x3e520bf4060d7423 */ /* 0x000fe2000001000d */
[----:B------:R-:W-:-:S02]  /*6110*/  LEA R14, R54, R15, 0x2 ;  /* 0x0000000f360e7211 */ /* 0x000fc400078e10ff */
[----:B------:R-:W-:Y:S01]  /*6120*/  LEA.HI.X.SX32 R21, R12, R70, 0x1, P3 ;  /* 0x000000460c157211 */ /* 0x000fe200018f0eff */
[----:B------:R-:W-:Y:S01]  /*6130*/  FFMA.FTZ R29, R6, R13, -0.24046532809734344482 ;  /* 0xbe763c8b061d7423 */ /* 0x000fe2000001000d */
[CC--:B------:R-:W-:Y:S01]  /*6140*/  LEA R22, P4, R15.reuse, R68.reuse, 0x1 ;  /* 0x000000440f167211 */ /* 0x0c0fe200078808ff */
[----:B------:R-:W-:Y:S01]  /*6150*/  IMAD R27, R54, 0x4, R14 ;  /* 0x00000004361b7824 */ /* 0x000fe200078e020e */
[----:B------:R-:W-:Y:S01]  /*6160*/  LEA R24, P3, R14, R68, 0x1 ;  /* 0x000000440e187211 */ /* 0x000fe200078608ff */
[----:B------:R-:W-:Y:S01]  /*6170*/  FFMA.FTZ R29, R6, R29, 0.28857114911079406738 ;  /* 0x3e93bf99061d7423 */ /* 0x000fe2000001001d */
[-C--:B------:R-:W-:Y:S02]  /*6180*/  LEA.HI.X.SX32 R23, R15, R70.reuse, 0x1, P4 ;  /* 0x000000460f177211 */ /* 0x080fe400020f0eff */
[----:B------:R-:W-:Y:S01]  /*6190*/  LEA.HI.X.SX32 R25, R14, R70, 0x1, P3 ;  /* 0x000000460e197211 */ /* 0x000fe200018f0eff */
[----:B0-----:R-:W-:Y:S01]  /*61a0*/  FFMA.FTZ R33, R6, R29, -0.36067417263984680176 ;  /* 0xbeb8aa4906217423 */ /* 0x001fe2000001001d */
[----:B------:R0:W2:Y:S01]  /*61b0*/  LDS.128 R12, [R42] ;  /* 0x000000002a0c7984 */ /* 0x0000a20000000c00 */
[----:B------:R-:W-:-:S02]  /*61c0*/  LEA R31, R54, R27, 0x2 ;  /* 0x0000001b361f7211 */ /* 0x000fc400078e10ff */
[----:B------:R-:W-:Y:S01]  /*61d0*/  FFMA.FTZ R33, R6, R33, 0.48089820146560668945 ;  /* 0x3ef6384a06217423 */ /* 0x000fe20000010021 */
[C---:B------:R-:W-:Y:S02]  /*61e0*/  LEA R26, P3, R27.reuse, R68, 0x1 ;  /* 0x000000441b1a7211 */ /* 0x040fe400078608ff */
[----:B------:R-:W-:Y:S01]  /*61f0*/  LEA R32, R54, R31, 0x2 ;  /* 0x0000001f36207211 */ /* 0x000fe200078e10ff */
[----:B------:R-:W-:Y:S01]  /*6200*/  FFMA.FTZ R37, R6, R33, -0.72134751081466674805 ;  /* 0xbf38aa3b06257423 */ /* 0x000fe20000010021 */
[----:B------:R-:W-:Y:S02]  /*6210*/  LEA.HI.X.SX32 R27, R27, R70, 0x1, P3 ;  /* 0x000000461b1b7211 */ /* 0x000fe400018f0eff */
[----:B------:R-:W-:Y:S01]  /*6220*/  LEA R35, R54, R32, 0x2 ;  /* 0x0000002036237211 */ /* 0x000fe200078e10ff */
[----:B------:R-:W-:Y:S01]  /*6230*/  FMUL R37, R6, R37 ;  /* 0x0000002506257220 */ /* 0x000fe20000400000 */
[-C--:B------:R-:W-:Y:S02]  /*6240*/  LEA R28, P3, R31, R68.reuse, 0x1 ;  /* 0x000000441f1c7211 */ /* 0x080fe400078608ff */
[----:B------:R-:W-:Y:S01]  /*6250*/  LEA R36, R54, R35, 0x2 ;  /* 0x0000002336247211 */ /* 0x000fe200078e10ff */
[----:B------:R-:W-:Y:S01]  /*6260*/  FMUL R45, R6, R37 ;  /* 0x00000025062d7220 */ /* 0x000fe20000400000 */
[----:B------:R-:W-:-:S02]  /*6270*/  LEA R30, P4, R32, R68, 0x1 ;  /* 0x00000044201e7211 */ /* 0x000fc400078808ff */
[----:B------:R-:W-:Y:S01]  /*6280*/  LEA R39, R54, R36, 0x2 ;  /* 0x0000002436277211 */ /* 0x000fe200078e10ff */
[----:B------:R-:W-:Y:S01]  /*6290*/  FFMA.FTZ R45, R6, 1.4426950216293334961, R45 ;  /* 0x3fb8aa3b062d7823 */ /* 0x000fe2000001002d */
[----:B------:R-:W-:Y:S02]  /*62a0*/  @P2 MOV R6, 0x7f800000 ;  /* 0x7f80000000062802 */ /* 0x000fe40000000f00 */
[-C--:B------:R-:W-:Y:S01]  /*62b0*/  LEA.HI.X.SX32 R29, R31, R70.reuse, 0x1, P3 ;  /* 0x000000461f1d7211 */ /* 0x080fe200018f0eff */
[----:B------:R-:W-:Y:S01]  /*62c0*/  FADD R8, R8, R45 ;  /* 0x0000002d08087221 */ /* 0x000fe20000000000 */
[----:B------:R-:W-:Y:S01]  /*62d0*/  LEA.HI.X.SX32 R31, R32, R70, 0x1, P4 ;  /* 0x00000046201f7211 */ /* 0x000fe200020f0eff */
[----:B-1----:R1:W-:Y:S01]  /*62e0*/  STG.E.U16 [R2.64], R48 ;  /* 0x0000003002007986 */ /* 0x0023e2000c101504 */
[----:B------:R-:W-:Y:S01]  /*62f0*/  @P2 FFMA.FTZ R0, R69, R6, +INF ;  /* 0x7f80000045002423 */ /* 0x000fe20000010006 */
[----:B------:R-:W-:Y:S02]  /*6300*/  LEA R32, P3, R35, R68, 0x1 ;  /* 0x0000004423207211 */ /* 0x000fe400078608ff */
[----:B------:R-:W-:-:S02]  /*6310*/  LEA R41, R54, R39, 0x2 ;  /* 0x0000002736297211 */ /* 0x000fc400078e10ff */
[----:B------:R-:W-:Y:S02]  /*6320*/  LEA R34, P4, R36, R68, 0x1 ;  /* 0x0000004424227211 */ /* 0x000fe400078808ff */
[-C--:B------:R-:W-:Y:S02]  /*6330*/  LEA.HI.X.SX32 R33, R35, R70.reuse, 0x1, P3 ;  /* 0x0000004623217211 */ /* 0x080fe400018f0eff */
[----:B0-----:R-:W-:Y:S02]  /*6340*/  LEA R42, R54, R41, 0x2 ;  /* 0x00000029362a7211 */ /* 0x001fe400078e10ff */
[----:B-1----:R-:W-:Y:S02]  /*6350*/  PRMT R3, R48, 0x7632, R3 ;  /* 0x0000763230037816 */ /* 0x002fe40000000003 */
[----:B------:R-:W-:Y:S01]  /*6360*/  LEA.HI.X.SX32 R35, R36, R70, 0x1, P4 ;  /* 0x0000004624237211 */ /* 0x000fe200020f0eff */
[----:B--2---:R0:W-:Y:S01]  /*6370*/  STG.E.U16 [R4.64], R12 ;  /* 0x0000000c04007986 */ /* 0x0041e2000c101504 */
[----:B------:R-:W-:-:S02]  /*6380*/  PRMT R6, R12, 0x7632, R6 ;  /* 0x000076320c067816 */ /* 0x000fc40000000006 */
[-C--:B------:R-:W-:Y:S01]  /*6390*/  LEA R36, P3, R39, R68.reuse, 0x1 ;  /* 0x0000004427247211 */ /* 0x080fe200078608ff */
[----:B------:R1:W-:Y:S01]  /*63a0*/  STG.E.U16 [R10.64], R3 ;  /* 0x000000030a007986 */ /* 0x0003e2000c101504 */
[-C--:B------:R-:W-:Y:S02]  /*63b0*/  LEA R38, P4, R41, R68.reuse, 0x1 ;  /* 0x0000004429267211 */ /* 0x080fe400078808ff */
[----:B------:R-:W-:Y:S01]  /*63c0*/  LEA R40, P5, R42, R68, 0x1 ;  /* 0x000000442a287211 */ /* 0x000fe200078a08ff */
[----:B------:R2:W-:Y:S01]  /*63d0*/  STG.E.U16 [R16.64], R6 ;  /* 0x0000000610007986 */ /* 0x0005e2000c101504 */
[-C--:B------:R-:W-:Y:S02]  /*63e0*/  LEA.HI.X.SX32 R37, R39, R70.reuse, 0x1, P3 ;  /* 0x0000004627257211 */ /* 0x080fe400018f0eff */
[----:B------:R-:W-:Y:S01]  /*63f0*/  LEA.HI.X.SX32 R39, R41, R70, 0x1, P4 ;  /* 0x0000004629277211 */ /* 0x000fe200020f0eff */
[----:B------:R3:W-:Y:S01]  /*6400*/  STG.E.U16 [R18.64], R49 ;  /* 0x0000003112007986 */ /* 0x0007e2000c101504 */
[----:B0-----:R-:W-:-:S02]  /*6410*/  PRMT R5, R13, 0x7632, R5 ;  /* 0x000076320d057816 */ /* 0x001fc40000000005 */
[----:B------:R-:W-:Y:S01]  /*6420*/  PRMT R4, R14, 0x7632, R4 ;  /* 0x000076320e047816 */ /* 0x000fe20000000004 */
[----:B------:R0:W-:Y:S01]  /*6430*/  STG.E.U16 [R20.64], R13 ;  /* 0x0000000d14007986 */ /* 0x0001e2000c101504 */
[----:B-1----:R-:W-:Y:S02]  /*6440*/  PRMT R11, R49, 0x7632, R11 ;  /* 0x00007632310b7816 */ /* 0x002fe4000000000b */
[----:B------:R-:W-:Y:S02]  /*6450*/  LEA.HI.X.SX32 R41, R42, R70, 0x1, P5 ;  /* 0x000000462a297211 */ /* 0x000fe400028f0eff */
[----:B--2---:R-:W-:Y:S01]  /*6460*/  PRMT R17, R50, 0x7632, R17 ;  /* 0x0000763232117816 */ /* 0x004fe20000000011 */
[----:B------:R1:W-:Y:S01]  /*6470*/  STG.E.U16 [R22.64], R11 ;  /* 0x0000000b16007986 */ /* 0x0003e2000c101504 */
[----:B------:R-:W-:Y:S02]  /*6480*/  @P1 MOV R42, 0x7f800000 ;  /* 0x7f800000002a1802 */ /* 0x000fe40000000f00 */
[----:B---3--:R-:W-:Y:S01]  /*6490*/  PRMT R19, R51, 0x7632, R19 ;  /* 0x0000763233137816 */ /* 0x008fe20000000013 */
[----:B------:R1:W-:Y:S01]  /*64a0*/  STG.E.U16 [R24.64], R5 ;  /* 0x0000000518007986 */ /* 0x0003e2000c101504 */
[----:B------:R-:W-:Y:S01]  /*64b0*/  FSETP.NEU.AND P3, PT, R69, RZ, PT ;  /* 0x000000ff4500720b */ /* 0x000fe20003f6d000 */
[----:B------:R-:W-:Y:S01]  /*64c0*/  @P1 FFMA.FTZ R8, R71, R42, +INF ;  /* 0x7f80000047081423 */ /* 0x000fe2000001002a */
[----:B0-----:R-:W-:Y:S01]  /*64d0*/  PRMT R20, R15, 0x7632, R20 ;  /* 0x000076320f147816 */ /* 0x001fe20000000014 */
[----:B------:R1:W-:Y:S01]  /*64e0*/  STG.E.U16 [R26.64], R50 ;  /* 0x000000321a007986 */ /* 0x0003e2000c101504 */
[----:B------:R-:W-:-:S02]  /*64f0*/  FSETP.NEU.AND P2, PT, R71, RZ, PT ;  /* 0x000000ff4700720b */ /* 0x000fc40003f4d000 */
[----:B------:R-:W-:Y:S01]  /*6500*/  FSEL R0, R0, -INF , P3 ;  /* 0xff80000000007808 */ /* 0x000fe20001800000 */
[----:B------:R1:W-:Y:S01]  /*6510*/  STG.E.U16 [R28.64], R14 ;  /* 0x0000000e1c007986 */ /* 0x0003e2000c101504 */
[----:B------:R-:W-:-:S03]  /*6520*/  FSEL R8, R8, -INF , P2 ;  /* 0xff80000008087808 */ /* 0x000fc60001000000 */
[----:B------:R1:W-:Y:S01]  /*6530*/  STG.E.U16 [R30.64], R17 ;  /* 0x000000111e007986 */ /* 0x0003e2000c101504 */
[----:B------:R-:W-:Y:S01]  /*6540*/  FFMA R2, R0, 0.69314718246459960938, R7 ;  /* 0x3f31721800027823 */ /* 0x000fe20000000007 */
[----:B------:R-:W-:Y:S01]  /*6550*/  LOP3.LUT R0, R53, 0xf8, RZ, 0xc0, !PT ;  /* 0x000000f835007812 */ /* 0x000fe200078ec0ff */
[----:B------:R-:W-:Y:S01]  /*6560*/  FFMA R3, R8, 0.69314718246459960938, R9 ;  /* 0x3f31721808037823 */ /* 0x000fe20000000009 */
[----:B------:R1:W-:Y:S04]  /*6570*/  STG.E.U16 [R32.64], R4 ;  /* 0x0000000420007986 */ /* 0x0003e8000c101504 */
[----:B------:R1:W-:Y:S04]  /*6580*/  STG.E.U16 [R34.64], R51 ;  /* 0x0000003322007986 */ /* 0x0003e8000c101504 */
[----:B------:R1:W-:Y:S04]  /*6590*/  STG.E.U16 [R36.64], R15 ;  /* 0x0000000f24007986 */ /* 0x0003e8000c101504 */
[----:B------:R1:W-:Y:S04]  /*65a0*/  STG.E.U16 [R38.64], R19 ;  /* 0x0000001326007986 */ /* 0x0003e8000c101504 */
[----:B------:R1:W-:Y:S04]  /*65b0*/  STG.E.U16 [R40.64], R20 ;  /* 0x0000001428007986 */ /* 0x0003e8000c101504 */
[----:B------:R-:W-:Y:S06]  /*65c0*/  BAR.SYNC.DEFER_BLOCKING 0x0 ;  /* 0x0000000000007b1d */ /* 0x000fec0000010000 */
[----:B------:R1:W-:Y:S04]  /*65d0*/  STS.64 [R0], R2 ;  /* 0x0000000200007388 */ /* 0x0003e80000000a00 */
[----:B------:R-:W-:Y:S06]  /*65e0*/  BAR.SYNC.DEFER_BLOCKING 0x0 ;  /* 0x0000000000007b1d */ /* 0x000fec0000010000 */
[----:B------:R-:W-:Y:S05]  /*65f0*/  @P0 EXIT ;  /* 0x000000000000094d */ /* 0x000fea0003800000 */
[----:B-1----:R-:W0:Y:S01]  /*6600*/  LDS R7, [R52] ;  /* 0x0000000034077984 */ /* 0x002e220000000800 */
[----:B------:R-:W-:Y:S01]  /*6610*/  IMAD R0, R78, c[0x0][0x1cc], RZ ;  /* 0x000073004e007a24 */ /* 0x000fe200078e02ff */
[C---:B------:R-:W-:Y:S01]  /*6620*/  SHF.L.U32 R3, R76.reuse, 0x2, RZ ;  /* 0x000000024c037819 */ /* 0x040fe200000006ff */
[----:B------:R-:W-:-:S03]  /*6630*/  IMAD.HI R5, R76, 0x4, RZ ;  /* 0x000000044c057827 */ /* 0x000fc600078e02ff */
[C---:B------:R-:W-:Y:S01]  /*6640*/  SHF.L.U32 R2, R0.reuse, 0x2, RZ ;  /* 0x0000000200027819 */ /* 0x040fe200000006ff */
[----:B------:R-:W-:-:S03]  /*6650*/  IMAD.HI R0, R0, 0x4, RZ ;  /* 0x0000000400007827 */ /* 0x000fc600078e02ff */
[----:B------:R-:W-:-:S04]  /*6660*/  IADD3 R2, P0, P1, R3, c[0x0][0x180], R2 ;  /* 0x0000600003027a10 */ /* 0x000fc8000791e002 */
[----:B------:R-:W-:-:S05]  /*6670*/  IADD3.X R3, R5, c[0x0][0x184], R0, P0, P1 ;  /* 0x0000610005037a10 */ /* 0x000fca00007e2400 */
[----:B0-----:R-:W-:Y:S01]  /*6680*/  STG.E [R2.64], R7 ;  /* 0x0000000702007986 */ /* 0x001fe2000c101904 */
[----:B------:R-:W-:Y:S05]  /*6690*/  EXIT ;  /* 0x000000000000794d */ /* 0x000fea0003800000 */
.L_x_2:
[----:B------:R-:W-:-:S00]  /*66a0*/  BRA `(.L_x_2) ;  /* 0xfffffff000007947 */ /* 0x000fc0000383ffff */
[----:B------:R-:W-:-:S00]  /*66b0*/  NOP ;  /* 0x0000000000007918 */ /* 0x000fc00000000000 */
        /* <DEDUP_REMOVED lines=12> */
.L_x_3:


//--------------------- .nv.global.init           --------------------------
	.section	.nv.global.init,"aw",@progbits
.nv.global.init:
	.type		_$_str,@object
	.size		_$_str,(.L_0 - _$_str)
_$_str:
        /*0000*/ 	.byte	0x5f, 0x5f, 0x43, 0x55, 0x44, 0x41, 0x5f, 0x46, 0x54, 0x5a, 0x00
.L_0:


//--------------------- .nv.shared.attn_fwd       --------------------------
	.section	.nv.shared.attn_fwd,"aw",@nobits
	.sectionflags	@""
	.align	16
